//
// Generated by NVIDIA NVVM Compiler
//
// Compiler Build ID: CL-36424714
// Cuda compilation tools, release 13.0, V13.0.88
// Based on NVVM 20.0.0
//

.version 9.0
.target sm_100
.address_size 64

	// .globl	_Z14neurons_kernelPKfPfS1_S1_S1_S1_S1_S1_S1_S1_PbPKtPtissbbji
.func  (.param .b64 func_retval0) __internal_accurate_pow
(
	.param .b64 __internal_accurate_pow_param_0,
	.param .b64 __internal_accurate_pow_param_1
)
;
.global .align 4 .b8 precalc_xorwow_matrix[102400];
.global .align 4 .b8 precalc_xorwow_offset_matrix[102400];
.global .align 4 .b8 mrg32k3aM1[2304];
.global .align 4 .b8 mrg32k3aM2[2304];
.global .align 4 .b8 mrg32k3aM1SubSeq[2016];
.global .align 4 .b8 mrg32k3aM2SubSeq[2016];
.global .align 4 .b8 mrg32k3aM1Seq[2304];
.global .align 4 .b8 mrg32k3aM2Seq[2304];
.const .align 8 .b8 __cr_lgamma_table[72];

.visible .entry _Z14neurons_kernelPKfPfS1_S1_S1_S1_S1_S1_S1_S1_PbPKtPtissbbji(
	.param .u64 .ptr .align 1 _Z14neurons_kernelPKfPfS1_S1_S1_S1_S1_S1_S1_S1_PbPKtPtissbbji_param_0,
	.param .u64 .ptr .align 1 _Z14neurons_kernelPKfPfS1_S1_S1_S1_S1_S1_S1_S1_PbPKtPtissbbji_param_1,
	.param .u64 .ptr .align 1 _Z14neurons_kernelPKfPfS1_S1_S1_S1_S1_S1_S1_S1_PbPKtPtissbbji_param_2,
	.param .u64 .ptr .align 1 _Z14neurons_kernelPKfPfS1_S1_S1_S1_S1_S1_S1_S1_PbPKtPtissbbji_param_3,
	.param .u64 .ptr .align 1 _Z14neurons_kernelPKfPfS1_S1_S1_S1_S1_S1_S1_S1_PbPKtPtissbbji_param_4,
	.param .u64 .ptr .align 1 _Z14neurons_kernelPKfPfS1_S1_S1_S1_S1_S1_S1_S1_PbPKtPtissbbji_param_5,
	.param .u64 .ptr .align 1 _Z14neurons_kernelPKfPfS1_S1_S1_S1_S1_S1_S1_S1_PbPKtPtissbbji_param_6,
	.param .u64 .ptr .align 1 _Z14neurons_kernelPKfPfS1_S1_S1_S1_S1_S1_S1_S1_PbPKtPtissbbji_param_7,
	.param .u64 .ptr .align 1 _Z14neurons_kernelPKfPfS1_S1_S1_S1_S1_S1_S1_S1_PbPKtPtissbbji_param_8,
	.param .u64 .ptr .align 1 _Z14neurons_kernelPKfPfS1_S1_S1_S1_S1_S1_S1_S1_PbPKtPtissbbji_param_9,
	.param .u64 .ptr .align 1 _Z14neurons_kernelPKfPfS1_S1_S1_S1_S1_S1_S1_S1_PbPKtPtissbbji_param_10,
	.param .u64 .ptr .align 1 _Z14neurons_kernelPKfPfS1_S1_S1_S1_S1_S1_S1_S1_PbPKtPtissbbji_param_11,
	.param .u64 .ptr .align 1 _Z14neurons_kernelPKfPfS1_S1_S1_S1_S1_S1_S1_S1_PbPKtPtissbbji_param_12,
	.param .u32 _Z14neurons_kernelPKfPfS1_S1_S1_S1_S1_S1_S1_S1_PbPKtPtissbbji_param_13,
	.param .u16 _Z14neurons_kernelPKfPfS1_S1_S1_S1_S1_S1_S1_S1_PbPKtPtissbbji_param_14,
	.param .u16 _Z14neurons_kernelPKfPfS1_S1_S1_S1_S1_S1_S1_S1_PbPKtPtissbbji_param_15,
	.param .u8 _Z14neurons_kernelPKfPfS1_S1_S1_S1_S1_S1_S1_S1_PbPKtPtissbbji_param_16,
	.param .u8 _Z14neurons_kernelPKfPfS1_S1_S1_S1_S1_S1_S1_S1_PbPKtPtissbbji_param_17,
	.param .u32 _Z14neurons_kernelPKfPfS1_S1_S1_S1_S1_S1_S1_S1_PbPKtPtissbbji_param_18,
	.param .u32 _Z14neurons_kernelPKfPfS1_S1_S1_S1_S1_S1_S1_S1_PbPKtPtissbbji_param_19
)
{
	.local .align 8 .b8 	__local_depot0[48];
	.reg .b64 	%SP;
	.reg .b64 	%SPL;
	.reg .pred 	%p<167>;
	.reg .b16 	%rs<22>;
	.reg .b32 	%r<1487>;
	.reg .b32 	%f<113>;
	.reg .b64 	%rd<78>;
	.reg .b64 	%fd<229>;

	mov.u64 	%SPL, __local_depot0;
	ld.param.u64 	%rd20, [_Z14neurons_kernelPKfPfS1_S1_S1_S1_S1_S1_S1_S1_PbPKtPtissbbji_param_3];
	ld.param.u64 	%rd21, [_Z14neurons_kernelPKfPfS1_S1_S1_S1_S1_S1_S1_S1_PbPKtPtissbbji_param_4];
	ld.param.u64 	%rd28, [_Z14neurons_kernelPKfPfS1_S1_S1_S1_S1_S1_S1_S1_PbPKtPtissbbji_param_5];
	ld.param.u64 	%rd24, [_Z14neurons_kernelPKfPfS1_S1_S1_S1_S1_S1_S1_S1_PbPKtPtissbbji_param_8];
	ld.param.u64 	%rd25, [_Z14neurons_kernelPKfPfS1_S1_S1_S1_S1_S1_S1_S1_PbPKtPtissbbji_param_9];
	ld.param.u64 	%rd29, [_Z14neurons_kernelPKfPfS1_S1_S1_S1_S1_S1_S1_S1_PbPKtPtissbbji_param_10];
	ld.param.u64 	%rd26, [_Z14neurons_kernelPKfPfS1_S1_S1_S1_S1_S1_S1_S1_PbPKtPtissbbji_param_11];
	ld.param.u64 	%rd27, [_Z14neurons_kernelPKfPfS1_S1_S1_S1_S1_S1_S1_S1_PbPKtPtissbbji_param_12];
	ld.param.u32 	%r615, [_Z14neurons_kernelPKfPfS1_S1_S1_S1_S1_S1_S1_S1_PbPKtPtissbbji_param_13];
	ld.param.u16 	%rs4, [_Z14neurons_kernelPKfPfS1_S1_S1_S1_S1_S1_S1_S1_PbPKtPtissbbji_param_14];
	ld.param.u16 	%rs5, [_Z14neurons_kernelPKfPfS1_S1_S1_S1_S1_S1_S1_S1_PbPKtPtissbbji_param_15];
	ld.param.s8 	%rs6, [_Z14neurons_kernelPKfPfS1_S1_S1_S1_S1_S1_S1_S1_PbPKtPtissbbji_param_16];
	ld.param.s8 	%rs7, [_Z14neurons_kernelPKfPfS1_S1_S1_S1_S1_S1_S1_S1_PbPKtPtissbbji_param_17];
	ld.param.u32 	%r616, [_Z14neurons_kernelPKfPfS1_S1_S1_S1_S1_S1_S1_S1_PbPKtPtissbbji_param_18];
	ld.param.u32 	%r617, [_Z14neurons_kernelPKfPfS1_S1_S1_S1_S1_S1_S1_S1_PbPKtPtissbbji_param_19];
	cvta.to.global.u64 	%rd1, %rd29;
	cvta.to.global.u64 	%rd30, %rd28;
	add.u64 	%rd2, %SPL, 0;
	mov.u32 	%r618, %ctaid.x;
	mov.u32 	%r619, %ntid.x;
	mov.u32 	%r620, %tid.x;
	mad.lo.s32 	%r621, %r618, %r619, %r620;
	add.s32 	%r622, %r621, -1947;
	setp.gt.u32 	%p1, %r622, 239;
	cvt.u64.u32 	%rd3, %r621;
	mul.wide.u32 	%rd32, %r621, 4;
	add.s64 	%rd4, %rd30, %rd32;
	@%p1 bra 	$L__BB0_7;
	setp.eq.s32 	%p2, %r617, 2;
	@%p2 bra 	$L__BB0_5;
	setp.ne.s32 	%p3, %r617, 1;
	@%p3 bra 	$L__BB0_7;
	cvt.u16.u64 	%rs8, %rd3;
	mul.lo.s16 	%rs9, %rs8, -21845;
	setp.gt.u16 	%p5, %rs9, 21845;
	@%p5 bra 	$L__BB0_7;
	mov.b32 	%r624, 0;
	st.global.u32 	[%rd4], %r624;
	bra.uni 	$L__BB0_7;
$L__BB0_5:
	and.b64  	%rd33, %rd3, 1;
	setp.eq.b64 	%p4, %rd33, 1;
	@%p4 bra 	$L__BB0_7;
	mov.b32 	%r623, 0;
	st.global.u32 	[%rd4], %r623;
$L__BB0_7:
	cvt.u32.u64 	%r625, %rd3;
	bar.sync 	0;
	setp.ge.u32 	%p6, %r625, %r615;
	@%p6 bra 	$L__BB0_189;
	xor.b32  	%r629, %r616, -1429050551;
	mul.lo.s32 	%r1, %r629, 1099087573;
	add.s32 	%r1466, %r1, -638133224;
	add.s32 	%r1190, %r1, 123456789;
	st.local.v2.u32 	[%rd2], {%r1466, %r1190};
	xor.b32  	%r1189, %r1, 362436069;
	mov.b32 	%r1188, -123459836;
	st.local.v2.u32 	[%rd2+8], {%r1189, %r1188};
	add.s32 	%r1186, %r1, 5783321;
	mov.b32 	%r1187, -589760388;
	st.local.v2.u32 	[%rd2+16], {%r1187, %r1186};
	setp.eq.s32 	%p7, %r625, 0;
	@%p7 bra 	$L__BB0_123;
	mov.b32 	%r1173, 0;
	mov.b32 	%r1188, -123459836;
	mov.b32 	%r1187, -589760388;
	mov.u64 	%rd35, precalc_xorwow_matrix;
	mov.u64 	%rd77, %rd3;
$L__BB0_10:
	mov.u64 	%rd5, %rd77;
	and.b64  	%rd6, %rd5, 3;
	setp.eq.s64 	%p8, %rd6, 0;
	@%p8 bra 	$L__BB0_122;
	mul.wide.u32 	%rd34, %r1173, 3200;
	add.s64 	%rd7, %rd35, %rd34;
	mov.b32 	%r1186, 0;
	mov.u32 	%r1187, %r1186;
	mov.u32 	%r1188, %r1186;
	mov.u32 	%r1189, %r1186;
	mov.u32 	%r1190, %r1186;
	mov.u32 	%r1179, %r1186;
$L__BB0_12:
	mul.wide.u32 	%rd36, %r1179, 4;
	add.s64 	%rd37, %rd2, %rd36;
	ld.local.u32 	%r18, [%rd37+4];
	shl.b32 	%r19, %r1179, 5;
	mov.b32 	%r1185, 0;
$L__BB0_13:
	.pragma "nounroll";
	shr.u32 	%r635, %r18, %r1185;
	and.b32  	%r636, %r635, 1;
	setp.eq.b32 	%p9, %r636, 1;
	not.pred 	%p10, %p9;
	add.s32 	%r637, %r19, %r1185;
	mul.lo.s32 	%r638, %r637, 5;
	mul.wide.u32 	%rd38, %r638, 4;
	add.s64 	%rd8, %rd7, %rd38;
	@%p10 bra 	$L__BB0_15;
	ld.global.u32 	%r639, [%rd8];
	xor.b32  	%r1190, %r1190, %r639;
	ld.global.u32 	%r640, [%rd8+4];
	xor.b32  	%r1189, %r1189, %r640;
	ld.global.u32 	%r641, [%rd8+8];
	xor.b32  	%r1188, %r1188, %r641;
	ld.global.u32 	%r642, [%rd8+12];
	xor.b32  	%r1187, %r1187, %r642;
	ld.global.u32 	%r643, [%rd8+16];
	xor.b32  	%r1186, %r1186, %r643;
$L__BB0_15:
	and.b32  	%r645, %r635, 2;
	setp.eq.s32 	%p11, %r645, 0;
	@%p11 bra 	$L__BB0_17;
	ld.global.u32 	%r646, [%rd8+20];
	xor.b32  	%r1190, %r1190, %r646;
	ld.global.u32 	%r647, [%rd8+24];
	xor.b32  	%r1189, %r1189, %r647;
	ld.global.u32 	%r648, [%rd8+28];
	xor.b32  	%r1188, %r1188, %r648;
	ld.global.u32 	%r649, [%rd8+32];
	xor.b32  	%r1187, %r1187, %r649;
	ld.global.u32 	%r650, [%rd8+36];
	xor.b32  	%r1186, %r1186, %r650;
$L__BB0_17:
	and.b32  	%r652, %r635, 4;
	setp.eq.s32 	%p12, %r652, 0;
	@%p12 bra 	$L__BB0_19;
	ld.global.u32 	%r653, [%rd8+40];
	xor.b32  	%r1190, %r1190, %r653;
	ld.global.u32 	%r654, [%rd8+44];
	xor.b32  	%r1189, %r1189, %r654;
	ld.global.u32 	%r655, [%rd8+48];
	xor.b32  	%r1188, %r1188, %r655;
	ld.global.u32 	%r656, [%rd8+52];
	xor.b32  	%r1187, %r1187, %r656;
	ld.global.u32 	%r657, [%rd8+56];
	xor.b32  	%r1186, %r1186, %r657;
$L__BB0_19:
	and.b32  	%r659, %r635, 8;
	setp.eq.s32 	%p13, %r659, 0;
	@%p13 bra 	$L__BB0_21;
	ld.global.u32 	%r660, [%rd8+60];
	xor.b32  	%r1190, %r1190, %r660;
	ld.global.u32 	%r661, [%rd8+64];
	xor.b32  	%r1189, %r1189, %r661;
	ld.global.u32 	%r662, [%rd8+68];
	xor.b32  	%r1188, %r1188, %r662;
	ld.global.u32 	%r663, [%rd8+72];
	xor.b32  	%r1187, %r1187, %r663;
	ld.global.u32 	%r664, [%rd8+76];
	xor.b32  	%r1186, %r1186, %r664;
$L__BB0_21:
	and.b32  	%r666, %r635, 16;
	setp.eq.s32 	%p14, %r666, 0;
	@%p14 bra 	$L__BB0_23;
	ld.global.u32 	%r667, [%rd8+80];
	xor.b32  	%r1190, %r1190, %r667;
	ld.global.u32 	%r668, [%rd8+84];
	xor.b32  	%r1189, %r1189, %r668;
	ld.global.u32 	%r669, [%rd8+88];
	xor.b32  	%r1188, %r1188, %r669;
	ld.global.u32 	%r670, [%rd8+92];
	xor.b32  	%r1187, %r1187, %r670;
	ld.global.u32 	%r671, [%rd8+96];
	xor.b32  	%r1186, %r1186, %r671;
$L__BB0_23:
	and.b32  	%r673, %r635, 32;
	setp.eq.s32 	%p15, %r673, 0;
	@%p15 bra 	$L__BB0_25;
	ld.global.u32 	%r674, [%rd8+100];
	xor.b32  	%r1190, %r1190, %r674;
	ld.global.u32 	%r675, [%rd8+104];
	xor.b32  	%r1189, %r1189, %r675;
	ld.global.u32 	%r676, [%rd8+108];
	xor.b32  	%r1188, %r1188, %r676;
	ld.global.u32 	%r677, [%rd8+112];
	xor.b32  	%r1187, %r1187, %r677;
	ld.global.u32 	%r678, [%rd8+116];
	xor.b32  	%r1186, %r1186, %r678;
$L__BB0_25:
	and.b32  	%r680, %r635, 64;
	setp.eq.s32 	%p16, %r680, 0;
	@%p16 bra 	$L__BB0_27;
	ld.global.u32 	%r681, [%rd8+120];
	xor.b32  	%r1190, %r1190, %r681;
	ld.global.u32 	%r682, [%rd8+124];
	xor.b32  	%r1189, %r1189, %r682;
	ld.global.u32 	%r683, [%rd8+128];
	xor.b32  	%r1188, %r1188, %r683;
	ld.global.u32 	%r684, [%rd8+132];
	xor.b32  	%r1187, %r1187, %r684;
	ld.global.u32 	%r685, [%rd8+136];
	xor.b32  	%r1186, %r1186, %r685;
$L__BB0_27:
	and.b32  	%r687, %r635, 128;
	setp.eq.s32 	%p17, %r687, 0;
	@%p17 bra 	$L__BB0_29;
	ld.global.u32 	%r688, [%rd8+140];
	xor.b32  	%r1190, %r1190, %r688;
	ld.global.u32 	%r689, [%rd8+144];
	xor.b32  	%r1189, %r1189, %r689;
	ld.global.u32 	%r690, [%rd8+148];
	xor.b32  	%r1188, %r1188, %r690;
	ld.global.u32 	%r691, [%rd8+152];
	xor.b32  	%r1187, %r1187, %r691;
	ld.global.u32 	%r692, [%rd8+156];
	xor.b32  	%r1186, %r1186, %r692;
$L__BB0_29:
	and.b32  	%r694, %r635, 256;
	setp.eq.s32 	%p18, %r694, 0;
	@%p18 bra 	$L__BB0_31;
	ld.global.u32 	%r695, [%rd8+160];
	xor.b32  	%r1190, %r1190, %r695;
	ld.global.u32 	%r696, [%rd8+164];
	xor.b32  	%r1189, %r1189, %r696;
	ld.global.u32 	%r697, [%rd8+168];
	xor.b32  	%r1188, %r1188, %r697;
	ld.global.u32 	%r698, [%rd8+172];
	xor.b32  	%r1187, %r1187, %r698;
	ld.global.u32 	%r699, [%rd8+176];
	xor.b32  	%r1186, %r1186, %r699;
$L__BB0_31:
	and.b32  	%r701, %r635, 512;
	setp.eq.s32 	%p19, %r701, 0;
	@%p19 bra 	$L__BB0_33;
	ld.global.u32 	%r702, [%rd8+180];
	xor.b32  	%r1190, %r1190, %r702;
	ld.global.u32 	%r703, [%rd8+184];
	xor.b32  	%r1189, %r1189, %r703;
	ld.global.u32 	%r704, [%rd8+188];
	xor.b32  	%r1188, %r1188, %r704;
	ld.global.u32 	%r705, [%rd8+192];
	xor.b32  	%r1187, %r1187, %r705;
	ld.global.u32 	%r706, [%rd8+196];
	xor.b32  	%r1186, %r1186, %r706;
$L__BB0_33:
	and.b32  	%r708, %r635, 1024;
	setp.eq.s32 	%p20, %r708, 0;
	@%p20 bra 	$L__BB0_35;
	ld.global.u32 	%r709, [%rd8+200];
	xor.b32  	%r1190, %r1190, %r709;
	ld.global.u32 	%r710, [%rd8+204];
	xor.b32  	%r1189, %r1189, %r710;
	ld.global.u32 	%r711, [%rd8+208];
	xor.b32  	%r1188, %r1188, %r711;
	ld.global.u32 	%r712, [%rd8+212];
	xor.b32  	%r1187, %r1187, %r712;
	ld.global.u32 	%r713, [%rd8+216];
	xor.b32  	%r1186, %r1186, %r713;
$L__BB0_35:
	and.b32  	%r715, %r635, 2048;
	setp.eq.s32 	%p21, %r715, 0;
	@%p21 bra 	$L__BB0_37;
	ld.global.u32 	%r716, [%rd8+220];
	xor.b32  	%r1190, %r1190, %r716;
	ld.global.u32 	%r717, [%rd8+224];
	xor.b32  	%r1189, %r1189, %r717;
	ld.global.u32 	%r718, [%rd8+228];
	xor.b32  	%r1188, %r1188, %r718;
	ld.global.u32 	%r719, [%rd8+232];
	xor.b32  	%r1187, %r1187, %r719;
	ld.global.u32 	%r720, [%rd8+236];
	xor.b32  	%r1186, %r1186, %r720;
$L__BB0_37:
	and.b32  	%r722, %r635, 4096;
	setp.eq.s32 	%p22, %r722, 0;
	@%p22 bra 	$L__BB0_39;
	ld.global.u32 	%r723, [%rd8+240];
	xor.b32  	%r1190, %r1190, %r723;
	ld.global.u32 	%r724, [%rd8+244];
	xor.b32  	%r1189, %r1189, %r724;
	ld.global.u32 	%r725, [%rd8+248];
	xor.b32  	%r1188, %r1188, %r725;
	ld.global.u32 	%r726, [%rd8+252];
	xor.b32  	%r1187, %r1187, %r726;
	ld.global.u32 	%r727, [%rd8+256];
	xor.b32  	%r1186, %r1186, %r727;
$L__BB0_39:
	and.b32  	%r729, %r635, 8192;
	setp.eq.s32 	%p23, %r729, 0;
	@%p23 bra 	$L__BB0_41;
	ld.global.u32 	%r730, [%rd8+260];
	xor.b32  	%r1190, %r1190, %r730;
	ld.global.u32 	%r731, [%rd8+264];
	xor.b32  	%r1189, %r1189, %r731;
	ld.global.u32 	%r732, [%rd8+268];
	xor.b32  	%r1188, %r1188, %r732;
	ld.global.u32 	%r733, [%rd8+272];
	xor.b32  	%r1187, %r1187, %r733;
	ld.global.u32 	%r734, [%rd8+276];
	xor.b32  	%r1186, %r1186, %r734;
$L__BB0_41:
	and.b32  	%r736, %r635, 16384;
	setp.eq.s32 	%p24, %r736, 0;
	@%p24 bra 	$L__BB0_43;
	ld.global.u32 	%r737, [%rd8+280];
	xor.b32  	%r1190, %r1190, %r737;
	ld.global.u32 	%r738, [%rd8+284];
	xor.b32  	%r1189, %r1189, %r738;
	ld.global.u32 	%r739, [%rd8+288];
	xor.b32  	%r1188, %r1188, %r739;
	ld.global.u32 	%r740, [%rd8+292];
	xor.b32  	%r1187, %r1187, %r740;
	ld.global.u32 	%r741, [%rd8+296];
	xor.b32  	%r1186, %r1186, %r741;
$L__BB0_43:
	and.b32  	%r743, %r635, 32768;
	setp.eq.s32 	%p25, %r743, 0;
	@%p25 bra 	$L__BB0_45;
	ld.global.u32 	%r744, [%rd8+300];
	xor.b32  	%r1190, %r1190, %r744;
	ld.global.u32 	%r745, [%rd8+304];
	xor.b32  	%r1189, %r1189, %r745;
	ld.global.u32 	%r746, [%rd8+308];
	xor.b32  	%r1188, %r1188, %r746;
	ld.global.u32 	%r747, [%rd8+312];
	xor.b32  	%r1187, %r1187, %r747;
	ld.global.u32 	%r748, [%rd8+316];
	xor.b32  	%r1186, %r1186, %r748;
$L__BB0_45:
	add.s32 	%r1185, %r1185, 16;
	setp.ne.s32 	%p26, %r1185, 32;
	@%p26 bra 	$L__BB0_13;
	mad.lo.s32 	%r749, %r1179, -31, %r19;
	add.s32 	%r1179, %r749, 1;
	setp.ne.s32 	%p27, %r1179, 5;
	@%p27 bra 	$L__BB0_12;
	st.local.u32 	[%rd2+4], %r1190;
	st.local.v2.u32 	[%rd2+8], {%r1189, %r1188};
	st.local.v2.u32 	[%rd2+16], {%r1187, %r1186};
	setp.eq.s64 	%p28, %rd6, 1;
	@%p28 bra 	$L__BB0_122;
	mov.b32 	%r1186, 0;
	mov.u32 	%r1187, %r1186;
	mov.u32 	%r1188, %r1186;
	mov.u32 	%r1189, %r1186;
	mov.u32 	%r1190, %r1186;
	mov.u32 	%r1271, %r1186;
$L__BB0_49:
	mul.wide.u32 	%rd39, %r1271, 4;
	add.s64 	%rd40, %rd2, %rd39;
	ld.local.u32 	%r194, [%rd40+4];
	shl.b32 	%r195, %r1271, 5;
	mov.b32 	%r1277, 0;
$L__BB0_50:
	.pragma "nounroll";
	shr.u32 	%r752, %r194, %r1277;
	and.b32  	%r753, %r752, 1;
	setp.eq.b32 	%p29, %r753, 1;
	not.pred 	%p30, %p29;
	add.s32 	%r754, %r195, %r1277;
	mul.lo.s32 	%r755, %r754, 5;
	mul.wide.u32 	%rd41, %r755, 4;
	add.s64 	%rd9, %rd7, %rd41;
	@%p30 bra 	$L__BB0_52;
	ld.global.u32 	%r756, [%rd9];
	xor.b32  	%r1190, %r1190, %r756;
	ld.global.u32 	%r757, [%rd9+4];
	xor.b32  	%r1189, %r1189, %r757;
	ld.global.u32 	%r758, [%rd9+8];
	xor.b32  	%r1188, %r1188, %r758;
	ld.global.u32 	%r759, [%rd9+12];
	xor.b32  	%r1187, %r1187, %r759;
	ld.global.u32 	%r760, [%rd9+16];
	xor.b32  	%r1186, %r1186, %r760;
$L__BB0_52:
	and.b32  	%r762, %r752, 2;
	setp.eq.s32 	%p31, %r762, 0;
	@%p31 bra 	$L__BB0_54;
	ld.global.u32 	%r763, [%rd9+20];
	xor.b32  	%r1190, %r1190, %r763;
	ld.global.u32 	%r764, [%rd9+24];
	xor.b32  	%r1189, %r1189, %r764;
	ld.global.u32 	%r765, [%rd9+28];
	xor.b32  	%r1188, %r1188, %r765;
	ld.global.u32 	%r766, [%rd9+32];
	xor.b32  	%r1187, %r1187, %r766;
	ld.global.u32 	%r767, [%rd9+36];
	xor.b32  	%r1186, %r1186, %r767;
$L__BB0_54:
	and.b32  	%r769, %r752, 4;
	setp.eq.s32 	%p32, %r769, 0;
	@%p32 bra 	$L__BB0_56;
	ld.global.u32 	%r770, [%rd9+40];
	xor.b32  	%r1190, %r1190, %r770;
	ld.global.u32 	%r771, [%rd9+44];
	xor.b32  	%r1189, %r1189, %r771;
	ld.global.u32 	%r772, [%rd9+48];
	xor.b32  	%r1188, %r1188, %r772;
	ld.global.u32 	%r773, [%rd9+52];
	xor.b32  	%r1187, %r1187, %r773;
	ld.global.u32 	%r774, [%rd9+56];
	xor.b32  	%r1186, %r1186, %r774;
$L__BB0_56:
	and.b32  	%r776, %r752, 8;
	setp.eq.s32 	%p33, %r776, 0;
	@%p33 bra 	$L__BB0_58;
	ld.global.u32 	%r777, [%rd9+60];
	xor.b32  	%r1190, %r1190, %r777;
	ld.global.u32 	%r778, [%rd9+64];
	xor.b32  	%r1189, %r1189, %r778;
	ld.global.u32 	%r779, [%rd9+68];
	xor.b32  	%r1188, %r1188, %r779;
	ld.global.u32 	%r780, [%rd9+72];
	xor.b32  	%r1187, %r1187, %r780;
	ld.global.u32 	%r781, [%rd9+76];
	xor.b32  	%r1186, %r1186, %r781;
$L__BB0_58:
	and.b32  	%r783, %r752, 16;
	setp.eq.s32 	%p34, %r783, 0;
	@%p34 bra 	$L__BB0_60;
	ld.global.u32 	%r784, [%rd9+80];
	xor.b32  	%r1190, %r1190, %r784;
	ld.global.u32 	%r785, [%rd9+84];
	xor.b32  	%r1189, %r1189, %r785;
	ld.global.u32 	%r786, [%rd9+88];
	xor.b32  	%r1188, %r1188, %r786;
	ld.global.u32 	%r787, [%rd9+92];
	xor.b32  	%r1187, %r1187, %r787;
	ld.global.u32 	%r788, [%rd9+96];
	xor.b32  	%r1186, %r1186, %r788;
$L__BB0_60:
	and.b32  	%r790, %r752, 32;
	setp.eq.s32 	%p35, %r790, 0;
	@%p35 bra 	$L__BB0_62;
	ld.global.u32 	%r791, [%rd9+100];
	xor.b32  	%r1190, %r1190, %r791;
	ld.global.u32 	%r792, [%rd9+104];
	xor.b32  	%r1189, %r1189, %r792;
	ld.global.u32 	%r793, [%rd9+108];
	xor.b32  	%r1188, %r1188, %r793;
	ld.global.u32 	%r794, [%rd9+112];
	xor.b32  	%r1187, %r1187, %r794;
	ld.global.u32 	%r795, [%rd9+116];
	xor.b32  	%r1186, %r1186, %r795;
$L__BB0_62:
	and.b32  	%r797, %r752, 64;
	setp.eq.s32 	%p36, %r797, 0;
	@%p36 bra 	$L__BB0_64;
	ld.global.u32 	%r798, [%rd9+120];
	xor.b32  	%r1190, %r1190, %r798;
	ld.global.u32 	%r799, [%rd9+124];
	xor.b32  	%r1189, %r1189, %r799;
	ld.global.u32 	%r800, [%rd9+128];
	xor.b32  	%r1188, %r1188, %r800;
	ld.global.u32 	%r801, [%rd9+132];
	xor.b32  	%r1187, %r1187, %r801;
	ld.global.u32 	%r802, [%rd9+136];
	xor.b32  	%r1186, %r1186, %r802;
$L__BB0_64:
	and.b32  	%r804, %r752, 128;
	setp.eq.s32 	%p37, %r804, 0;
	@%p37 bra 	$L__BB0_66;
	ld.global.u32 	%r805, [%rd9+140];
	xor.b32  	%r1190, %r1190, %r805;
	ld.global.u32 	%r806, [%rd9+144];
	xor.b32  	%r1189, %r1189, %r806;
	ld.global.u32 	%r807, [%rd9+148];
	xor.b32  	%r1188, %r1188, %r807;
	ld.global.u32 	%r808, [%rd9+152];
	xor.b32  	%r1187, %r1187, %r808;
	ld.global.u32 	%r809, [%rd9+156];
	xor.b32  	%r1186, %r1186, %r809;
$L__BB0_66:
	and.b32  	%r811, %r752, 256;
	setp.eq.s32 	%p38, %r811, 0;
	@%p38 bra 	$L__BB0_68;
	ld.global.u32 	%r812, [%rd9+160];
	xor.b32  	%r1190, %r1190, %r812;
	ld.global.u32 	%r813, [%rd9+164];
	xor.b32  	%r1189, %r1189, %r813;
	ld.global.u32 	%r814, [%rd9+168];
	xor.b32  	%r1188, %r1188, %r814;
	ld.global.u32 	%r815, [%rd9+172];
	xor.b32  	%r1187, %r1187, %r815;
	ld.global.u32 	%r816, [%rd9+176];
	xor.b32  	%r1186, %r1186, %r816;
$L__BB0_68:
	and.b32  	%r818, %r752, 512;
	setp.eq.s32 	%p39, %r818, 0;
	@%p39 bra 	$L__BB0_70;
	ld.global.u32 	%r819, [%rd9+180];
	xor.b32  	%r1190, %r1190, %r819;
	ld.global.u32 	%r820, [%rd9+184];
	xor.b32  	%r1189, %r1189, %r820;
	ld.global.u32 	%r821, [%rd9+188];
	xor.b32  	%r1188, %r1188, %r821;
	ld.global.u32 	%r822, [%rd9+192];
	xor.b32  	%r1187, %r1187, %r822;
	ld.global.u32 	%r823, [%rd9+196];
	xor.b32  	%r1186, %r1186, %r823;
$L__BB0_70:
	and.b32  	%r825, %r752, 1024;
	setp.eq.s32 	%p40, %r825, 0;
	@%p40 bra 	$L__BB0_72;
	ld.global.u32 	%r826, [%rd9+200];
	xor.b32  	%r1190, %r1190, %r826;
	ld.global.u32 	%r827, [%rd9+204];
	xor.b32  	%r1189, %r1189, %r827;
	ld.global.u32 	%r828, [%rd9+208];
	xor.b32  	%r1188, %r1188, %r828;
	ld.global.u32 	%r829, [%rd9+212];
	xor.b32  	%r1187, %r1187, %r829;
	ld.global.u32 	%r830, [%rd9+216];
	xor.b32  	%r1186, %r1186, %r830;
$L__BB0_72:
	and.b32  	%r832, %r752, 2048;
	setp.eq.s32 	%p41, %r832, 0;
	@%p41 bra 	$L__BB0_74;
	ld.global.u32 	%r833, [%rd9+220];
	xor.b32  	%r1190, %r1190, %r833;
	ld.global.u32 	%r834, [%rd9+224];
	xor.b32  	%r1189, %r1189, %r834;
	ld.global.u32 	%r835, [%rd9+228];
	xor.b32  	%r1188, %r1188, %r835;
	ld.global.u32 	%r836, [%rd9+232];
	xor.b32  	%r1187, %r1187, %r836;
	ld.global.u32 	%r837, [%rd9+236];
	xor.b32  	%r1186, %r1186, %r837;
$L__BB0_74:
	and.b32  	%r839, %r752, 4096;
	setp.eq.s32 	%p42, %r839, 0;
	@%p42 bra 	$L__BB0_76;
	ld.global.u32 	%r840, [%rd9+240];
	xor.b32  	%r1190, %r1190, %r840;
	ld.global.u32 	%r841, [%rd9+244];
	xor.b32  	%r1189, %r1189, %r841;
	ld.global.u32 	%r842, [%rd9+248];
	xor.b32  	%r1188, %r1188, %r842;
	ld.global.u32 	%r843, [%rd9+252];
	xor.b32  	%r1187, %r1187, %r843;
	ld.global.u32 	%r844, [%rd9+256];
	xor.b32  	%r1186, %r1186, %r844;
$L__BB0_76:
	and.b32  	%r846, %r752, 8192;
	setp.eq.s32 	%p43, %r846, 0;
	@%p43 bra 	$L__BB0_78;
	ld.global.u32 	%r847, [%rd9+260];
	xor.b32  	%r1190, %r1190, %r847;
	ld.global.u32 	%r848, [%rd9+264];
	xor.b32  	%r1189, %r1189, %r848;
	ld.global.u32 	%r849, [%rd9+268];
	xor.b32  	%r1188, %r1188, %r849;
	ld.global.u32 	%r850, [%rd9+272];
	xor.b32  	%r1187, %r1187, %r850;
	ld.global.u32 	%r851, [%rd9+276];
	xor.b32  	%r1186, %r1186, %r851;
$L__BB0_78:
	and.b32  	%r853, %r752, 16384;
	setp.eq.s32 	%p44, %r853, 0;
	@%p44 bra 	$L__BB0_80;
	ld.global.u32 	%r854, [%rd9+280];
	xor.b32  	%r1190, %r1190, %r854;
	ld.global.u32 	%r855, [%rd9+284];
	xor.b32  	%r1189, %r1189, %r855;
	ld.global.u32 	%r856, [%rd9+288];
	xor.b32  	%r1188, %r1188, %r856;
	ld.global.u32 	%r857, [%rd9+292];
	xor.b32  	%r1187, %r1187, %r857;
	ld.global.u32 	%r858, [%rd9+296];
	xor.b32  	%r1186, %r1186, %r858;
$L__BB0_80:
	and.b32  	%r860, %r752, 32768;
	setp.eq.s32 	%p45, %r860, 0;
	@%p45 bra 	$L__BB0_82;
	ld.global.u32 	%r861, [%rd9+300];
	xor.b32  	%r1190, %r1190, %r861;
	ld.global.u32 	%r862, [%rd9+304];
	xor.b32  	%r1189, %r1189, %r862;
	ld.global.u32 	%r863, [%rd9+308];
	xor.b32  	%r1188, %r1188, %r863;
	ld.global.u32 	%r864, [%rd9+312];
	xor.b32  	%r1187, %r1187, %r864;
	ld.global.u32 	%r865, [%rd9+316];
	xor.b32  	%r1186, %r1186, %r865;
$L__BB0_82:
	add.s32 	%r1277, %r1277, 16;
	setp.ne.s32 	%p46, %r1277, 32;
	@%p46 bra 	$L__BB0_50;
	mad.lo.s32 	%r866, %r1271, -31, %r195;
	add.s32 	%r1271, %r866, 1;
	setp.ne.s32 	%p47, %r1271, 5;
	@%p47 bra 	$L__BB0_49;
	st.local.u32 	[%rd2+4], %r1190;
	st.local.v2.u32 	[%rd2+8], {%r1189, %r1188};
	st.local.v2.u32 	[%rd2+16], {%r1187, %r1186};
	setp.ne.s64 	%p48, %rd6, 3;
	@%p48 bra 	$L__BB0_122;
	mov.b32 	%r1186, 0;
	mov.u32 	%r1187, %r1186;
	mov.u32 	%r1188, %r1186;
	mov.u32 	%r1189, %r1186;
	mov.u32 	%r1190, %r1186;
	mov.u32 	%r1363, %r1186;
$L__BB0_86:
	mul.wide.u32 	%rd42, %r1363, 4;
	add.s64 	%rd43, %rd2, %rd42;
	ld.local.u32 	%r370, [%rd43+4];
	shl.b32 	%r371, %r1363, 5;
	mov.b32 	%r1369, 0;
$L__BB0_87:
	.pragma "nounroll";
	shr.u32 	%r869, %r370, %r1369;
	and.b32  	%r870, %r869, 1;
	setp.eq.b32 	%p49, %r870, 1;
	not.pred 	%p50, %p49;
	add.s32 	%r871, %r371, %r1369;
	mul.lo.s32 	%r872, %r871, 5;
	mul.wide.u32 	%rd44, %r872, 4;
	add.s64 	%rd10, %rd7, %rd44;
	@%p50 bra 	$L__BB0_89;
	ld.global.u32 	%r873, [%rd10];
	xor.b32  	%r1190, %r1190, %r873;
	ld.global.u32 	%r874, [%rd10+4];
	xor.b32  	%r1189, %r1189, %r874;
	ld.global.u32 	%r875, [%rd10+8];
	xor.b32  	%r1188, %r1188, %r875;
	ld.global.u32 	%r876, [%rd10+12];
	xor.b32  	%r1187, %r1187, %r876;
	ld.global.u32 	%r877, [%rd10+16];
	xor.b32  	%r1186, %r1186, %r877;
$L__BB0_89:
	and.b32  	%r879, %r869, 2;
	setp.eq.s32 	%p51, %r879, 0;
	@%p51 bra 	$L__BB0_91;
	ld.global.u32 	%r880, [%rd10+20];
	xor.b32  	%r1190, %r1190, %r880;
	ld.global.u32 	%r881, [%rd10+24];
	xor.b32  	%r1189, %r1189, %r881;
	ld.global.u32 	%r882, [%rd10+28];
	xor.b32  	%r1188, %r1188, %r882;
	ld.global.u32 	%r883, [%rd10+32];
	xor.b32  	%r1187, %r1187, %r883;
	ld.global.u32 	%r884, [%rd10+36];
	xor.b32  	%r1186, %r1186, %r884;
$L__BB0_91:
	and.b32  	%r886, %r869, 4;
	setp.eq.s32 	%p52, %r886, 0;
	@%p52 bra 	$L__BB0_93;
	ld.global.u32 	%r887, [%rd10+40];
	xor.b32  	%r1190, %r1190, %r887;
	ld.global.u32 	%r888, [%rd10+44];
	xor.b32  	%r1189, %r1189, %r888;
	ld.global.u32 	%r889, [%rd10+48];
	xor.b32  	%r1188, %r1188, %r889;
	ld.global.u32 	%r890, [%rd10+52];
	xor.b32  	%r1187, %r1187, %r890;
	ld.global.u32 	%r891, [%rd10+56];
	xor.b32  	%r1186, %r1186, %r891;
$L__BB0_93:
	and.b32  	%r893, %r869, 8;
	setp.eq.s32 	%p53, %r893, 0;
	@%p53 bra 	$L__BB0_95;
	ld.global.u32 	%r894, [%rd10+60];
	xor.b32  	%r1190, %r1190, %r894;
	ld.global.u32 	%r895, [%rd10+64];
	xor.b32  	%r1189, %r1189, %r895;
	ld.global.u32 	%r896, [%rd10+68];
	xor.b32  	%r1188, %r1188, %r896;
	ld.global.u32 	%r897, [%rd10+72];
	xor.b32  	%r1187, %r1187, %r897;
	ld.global.u32 	%r898, [%rd10+76];
	xor.b32  	%r1186, %r1186, %r898;
$L__BB0_95:
	and.b32  	%r900, %r869, 16;
	setp.eq.s32 	%p54, %r900, 0;
	@%p54 bra 	$L__BB0_97;
	ld.global.u32 	%r901, [%rd10+80];
	xor.b32  	%r1190, %r1190, %r901;
	ld.global.u32 	%r902, [%rd10+84];
	xor.b32  	%r1189, %r1189, %r902;
	ld.global.u32 	%r903, [%rd10+88];
	xor.b32  	%r1188, %r1188, %r903;
	ld.global.u32 	%r904, [%rd10+92];
	xor.b32  	%r1187, %r1187, %r904;
	ld.global.u32 	%r905, [%rd10+96];
	xor.b32  	%r1186, %r1186, %r905;
$L__BB0_97:
	and.b32  	%r907, %r869, 32;
	setp.eq.s32 	%p55, %r907, 0;
	@%p55 bra 	$L__BB0_99;
	ld.global.u32 	%r908, [%rd10+100];
	xor.b32  	%r1190, %r1190, %r908;
	ld.global.u32 	%r909, [%rd10+104];
	xor.b32  	%r1189, %r1189, %r909;
	ld.global.u32 	%r910, [%rd10+108];
	xor.b32  	%r1188, %r1188, %r910;
	ld.global.u32 	%r911, [%rd10+112];
	xor.b32  	%r1187, %r1187, %r911;
	ld.global.u32 	%r912, [%rd10+116];
	xor.b32  	%r1186, %r1186, %r912;
$L__BB0_99:
	and.b32  	%r914, %r869, 64;
	setp.eq.s32 	%p56, %r914, 0;
	@%p56 bra 	$L__BB0_101;
	ld.global.u32 	%r915, [%rd10+120];
	xor.b32  	%r1190, %r1190, %r915;
	ld.global.u32 	%r916, [%rd10+124];
	xor.b32  	%r1189, %r1189, %r916;
	ld.global.u32 	%r917, [%rd10+128];
	xor.b32  	%r1188, %r1188, %r917;
	ld.global.u32 	%r918, [%rd10+132];
	xor.b32  	%r1187, %r1187, %r918;
	ld.global.u32 	%r919, [%rd10+136];
	xor.b32  	%r1186, %r1186, %r919;
$L__BB0_101:
	and.b32  	%r921, %r869, 128;
	setp.eq.s32 	%p57, %r921, 0;
	@%p57 bra 	$L__BB0_103;
	ld.global.u32 	%r922, [%rd10+140];
	xor.b32  	%r1190, %r1190, %r922;
	ld.global.u32 	%r923, [%rd10+144];
	xor.b32  	%r1189, %r1189, %r923;
	ld.global.u32 	%r924, [%rd10+148];
	xor.b32  	%r1188, %r1188, %r924;
	ld.global.u32 	%r925, [%rd10+152];
	xor.b32  	%r1187, %r1187, %r925;
	ld.global.u32 	%r926, [%rd10+156];
	xor.b32  	%r1186, %r1186, %r926;
$L__BB0_103:
	and.b32  	%r928, %r869, 256;
	setp.eq.s32 	%p58, %r928, 0;
	@%p58 bra 	$L__BB0_105;
	ld.global.u32 	%r929, [%rd10+160];
	xor.b32  	%r1190, %r1190, %r929;
	ld.global.u32 	%r930, [%rd10+164];
	xor.b32  	%r1189, %r1189, %r930;
	ld.global.u32 	%r931, [%rd10+168];
	xor.b32  	%r1188, %r1188, %r931;
	ld.global.u32 	%r932, [%rd10+172];
	xor.b32  	%r1187, %r1187, %r932;
	ld.global.u32 	%r933, [%rd10+176];
	xor.b32  	%r1186, %r1186, %r933;
$L__BB0_105:
	and.b32  	%r935, %r869, 512;
	setp.eq.s32 	%p59, %r935, 0;
	@%p59 bra 	$L__BB0_107;
	ld.global.u32 	%r936, [%rd10+180];
	xor.b32  	%r1190, %r1190, %r936;
	ld.global.u32 	%r937, [%rd10+184];
	xor.b32  	%r1189, %r1189, %r937;
	ld.global.u32 	%r938, [%rd10+188];
	xor.b32  	%r1188, %r1188, %r938;
	ld.global.u32 	%r939, [%rd10+192];
	xor.b32  	%r1187, %r1187, %r939;
	ld.global.u32 	%r940, [%rd10+196];
	xor.b32  	%r1186, %r1186, %r940;
$L__BB0_107:
	and.b32  	%r942, %r869, 1024;
	setp.eq.s32 	%p60, %r942, 0;
	@%p60 bra 	$L__BB0_109;
	ld.global.u32 	%r943, [%rd10+200];
	xor.b32  	%r1190, %r1190, %r943;
	ld.global.u32 	%r944, [%rd10+204];
	xor.b32  	%r1189, %r1189, %r944;
	ld.global.u32 	%r945, [%rd10+208];
	xor.b32  	%r1188, %r1188, %r945;
	ld.global.u32 	%r946, [%rd10+212];
	xor.b32  	%r1187, %r1187, %r946;
	ld.global.u32 	%r947, [%rd10+216];
	xor.b32  	%r1186, %r1186, %r947;
$L__BB0_109:
	and.b32  	%r949, %r869, 2048;
	setp.eq.s32 	%p61, %r949, 0;
	@%p61 bra 	$L__BB0_111;
	ld.global.u32 	%r950, [%rd10+220];
	xor.b32  	%r1190, %r1190, %r950;
	ld.global.u32 	%r951, [%rd10+224];
	xor.b32  	%r1189, %r1189, %r951;
	ld.global.u32 	%r952, [%rd10+228];
	xor.b32  	%r1188, %r1188, %r952;
	ld.global.u32 	%r953, [%rd10+232];
	xor.b32  	%r1187, %r1187, %r953;
	ld.global.u32 	%r954, [%rd10+236];
	xor.b32  	%r1186, %r1186, %r954;
$L__BB0_111:
	and.b32  	%r956, %r869, 4096;
	setp.eq.s32 	%p62, %r956, 0;
	@%p62 bra 	$L__BB0_113;
	ld.global.u32 	%r957, [%rd10+240];
	xor.b32  	%r1190, %r1190, %r957;
	ld.global.u32 	%r958, [%rd10+244];
	xor.b32  	%r1189, %r1189, %r958;
	ld.global.u32 	%r959, [%rd10+248];
	xor.b32  	%r1188, %r1188, %r959;
	ld.global.u32 	%r960, [%rd10+252];
	xor.b32  	%r1187, %r1187, %r960;
	ld.global.u32 	%r961, [%rd10+256];
	xor.b32  	%r1186, %r1186, %r961;
$L__BB0_113:
	and.b32  	%r963, %r869, 8192;
	setp.eq.s32 	%p63, %r963, 0;
	@%p63 bra 	$L__BB0_115;
	ld.global.u32 	%r964, [%rd10+260];
	xor.b32  	%r1190, %r1190, %r964;
	ld.global.u32 	%r965, [%rd10+264];
	xor.b32  	%r1189, %r1189, %r965;
	ld.global.u32 	%r966, [%rd10+268];
	xor.b32  	%r1188, %r1188, %r966;
	ld.global.u32 	%r967, [%rd10+272];
	xor.b32  	%r1187, %r1187, %r967;
	ld.global.u32 	%r968, [%rd10+276];
	xor.b32  	%r1186, %r1186, %r968;
$L__BB0_115:
	and.b32  	%r970, %r869, 16384;
	setp.eq.s32 	%p64, %r970, 0;
	@%p64 bra 	$L__BB0_117;
	ld.global.u32 	%r971, [%rd10+280];
	xor.b32  	%r1190, %r1190, %r971;
	ld.global.u32 	%r972, [%rd10+284];
	xor.b32  	%r1189, %r1189, %r972;
	ld.global.u32 	%r973, [%rd10+288];
	xor.b32  	%r1188, %r1188, %r973;
	ld.global.u32 	%r974, [%rd10+292];
	xor.b32  	%r1187, %r1187, %r974;
	ld.global.u32 	%r975, [%rd10+296];
	xor.b32  	%r1186, %r1186, %r975;
$L__BB0_117:
	and.b32  	%r977, %r869, 32768;
	setp.eq.s32 	%p65, %r977, 0;
	@%p65 bra 	$L__BB0_119;
	ld.global.u32 	%r978, [%rd10+300];
	xor.b32  	%r1190, %r1190, %r978;
	ld.global.u32 	%r979, [%rd10+304];
	xor.b32  	%r1189, %r1189, %r979;
	ld.global.u32 	%r980, [%rd10+308];
	xor.b32  	%r1188, %r1188, %r980;
	ld.global.u32 	%r981, [%rd10+312];
	xor.b32  	%r1187, %r1187, %r981;
	ld.global.u32 	%r982, [%rd10+316];
	xor.b32  	%r1186, %r1186, %r982;
$L__BB0_119:
	add.s32 	%r1369, %r1369, 16;
	setp.ne.s32 	%p66, %r1369, 32;
	@%p66 bra 	$L__BB0_87;
	mad.lo.s32 	%r983, %r1363, -31, %r371;
	add.s32 	%r1363, %r983, 1;
	setp.ne.s32 	%p67, %r1363, 5;
	@%p67 bra 	$L__BB0_86;
	st.local.u32 	[%rd2+4], %r1190;
	st.local.v2.u32 	[%rd2+8], {%r1189, %r1188};
	st.local.v2.u32 	[%rd2+16], {%r1187, %r1186};
$L__BB0_122:
	shr.u64 	%rd77, %rd5, 2;
	add.s32 	%r1173, %r1173, 1;
	setp.gt.u64 	%p68, %rd5, 3;
	@%p68 bra 	$L__BB0_10;
$L__BB0_123:
	cvt.u32.u64 	%r984, %rd3;
	add.s64 	%rd12, %rd1, %rd3;
	setp.lt.u32 	%p69, %r984, 50;
	setp.ne.s16 	%p70, %rs4, 0;
	and.pred  	%p71, %p69, %p70;
	selp.u16 	%rs10, 1, 0, %p71;
	st.global.u8 	[%rd12], %rs10;
	setp.eq.s16 	%p72, %rs6, 0;
	setp.eq.s16 	%p73, %rs7, 0;
	or.pred  	%p74, %p72, %p73;
	add.s32 	%r985, %r984, -3267;
	setp.gt.u32 	%p75, %r985, 195;
	or.pred  	%p76, %p75, %p74;
	mul.lo.s32 	%r986, %r616, -858993459;
	shf.l.wrap.b32 	%r987, %r986, %r986, 31;
	setp.gt.u32 	%p77, %r987, 429496729;
	or.pred  	%p78, %p76, %p77;
	@%p78 bra 	$L__BB0_125;
	shr.u32 	%r1028, %r1190, 2;
	xor.b32  	%r1029, %r1028, %r1190;
	shl.b32 	%r1030, %r1186, 4;
	shl.b32 	%r1031, %r1029, 1;
	xor.b32  	%r1032, %r1031, %r1030;
	xor.b32  	%r1033, %r1032, %r1029;
	xor.b32  	%r1186, %r1033, %r1186;
	add.s32 	%r1466, %r1, -637770787;
	add.s32 	%r1034, %r1186, %r1466;
	cvt.rn.f32.u32 	%f31, %r1034;
	fma.rn.f32 	%f32, %f31, 0f2F800000, 0f2F000000;
	mul.f32 	%f33, %f32, 0f43440000;
	cvt.rzi.s32.f32 	%r1035, %f33;
	cvt.s64.s32 	%rd45, %r1035;
	add.s64 	%rd46, %rd1, %rd45;
	mov.b16 	%rs16, 1;
	st.global.u8 	[%rd46+3267], %rs16;
	mov.u32 	%r1485, %r1188;
	mov.u32 	%r1190, %r1189;
	bra.uni 	$L__BB0_141;
$L__BB0_125:
	setp.ne.s16 	%p79, %rs6, 0;
	mov.u32 	%r1485, %r1189;
	@%p79 bra 	$L__BB0_141;
	setp.ne.s32 	%p80, %r984, 300;
	setp.ne.s16 	%p81, %rs5, 1;
	or.pred  	%p82, %p80, %p81;
	mov.u32 	%r1461, %r1186;
	mov.u32 	%r1462, %r1187;
	mov.u32 	%r1463, %r1188;
	mov.u32 	%r1464, %r1189;
	@%p82 bra 	$L__BB0_129;
	shr.u32 	%r989, %r1190, 2;
	xor.b32  	%r990, %r989, %r1190;
	shl.b32 	%r991, %r1186, 4;
	shl.b32 	%r992, %r990, 1;
	xor.b32  	%r993, %r992, %r991;
	xor.b32  	%r994, %r993, %r990;
	xor.b32  	%r1461, %r994, %r1186;
	add.s32 	%r1466, %r1, -637770787;
	add.s32 	%r995, %r1461, %r1466;
	cvt.rn.f32.u32 	%f21, %r995;
	fma.rn.f32 	%f22, %f21, 0f2F800000, 0f2F000000;
	setp.ltu.f32 	%p83, %f22, 0f3F000000;
	mov.u32 	%r1462, %r1186;
	mov.u32 	%r1463, %r1187;
	mov.u32 	%r1464, %r1188;
	mov.u32 	%r1190, %r1189;
	@%p83 bra 	$L__BB0_129;
	mov.b16 	%rs11, 1;
	st.global.u8 	[%rd1+300], %rs11;
$L__BB0_129:
	setp.ne.s32 	%p84, %r984, 301;
	setp.ne.s16 	%p85, %rs5, 2;
	or.pred  	%p86, %p84, %p85;
	mov.u32 	%r1467, %r1461;
	mov.u32 	%r1468, %r1462;
	mov.u32 	%r1469, %r1463;
	mov.u32 	%r1470, %r1464;
	@%p86 bra 	$L__BB0_132;
	shr.u32 	%r997, %r1190, 2;
	xor.b32  	%r998, %r997, %r1190;
	shl.b32 	%r999, %r1461, 4;
	shl.b32 	%r1000, %r998, 1;
	xor.b32  	%r1001, %r1000, %r999;
	xor.b32  	%r1002, %r1001, %r998;
	xor.b32  	%r1467, %r1002, %r1461;
	add.s32 	%r1466, %r1466, 362437;
	add.s32 	%r1003, %r1467, %r1466;
	cvt.rn.f32.u32 	%f23, %r1003;
	fma.rn.f32 	%f24, %f23, 0f2F800000, 0f2F000000;
	setp.ltu.f32 	%p87, %f24, 0f3F000000;
	mov.u32 	%r1468, %r1461;
	mov.u32 	%r1469, %r1462;
	mov.u32 	%r1470, %r1463;
	mov.u32 	%r1190, %r1464;
	@%p87 bra 	$L__BB0_132;
	mov.b16 	%rs12, 1;
	st.global.u8 	[%rd1+301], %rs12;
$L__BB0_132:
	setp.ne.s32 	%p88, %r984, 302;
	setp.ne.s16 	%p89, %rs5, 3;
	or.pred  	%p90, %p88, %p89;
	mov.u32 	%r1186, %r1467;
	mov.u32 	%r1474, %r1468;
	mov.u32 	%r1475, %r1469;
	mov.u32 	%r1476, %r1470;
	@%p90 bra 	$L__BB0_135;
	shr.u32 	%r1005, %r1190, 2;
	xor.b32  	%r1006, %r1005, %r1190;
	shl.b32 	%r1007, %r1467, 4;
	shl.b32 	%r1008, %r1006, 1;
	xor.b32  	%r1009, %r1008, %r1007;
	xor.b32  	%r1010, %r1009, %r1006;
	xor.b32  	%r1186, %r1010, %r1467;
	add.s32 	%r1466, %r1466, 362437;
	add.s32 	%r1011, %r1186, %r1466;
	cvt.rn.f32.u32 	%f25, %r1011;
	fma.rn.f32 	%f26, %f25, 0f2F800000, 0f2F000000;
	setp.ltu.f32 	%p91, %f26, 0f3F000000;
	mov.u32 	%r1474, %r1467;
	mov.u32 	%r1475, %r1468;
	mov.u32 	%r1476, %r1469;
	mov.u32 	%r1190, %r1470;
	@%p91 bra 	$L__BB0_135;
	mov.b16 	%rs13, 1;
	st.global.u8 	[%rd1+302], %rs13;
$L__BB0_135:
	setp.ne.s32 	%p92, %r984, 303;
	setp.ne.s16 	%p93, %rs5, 4;
	or.pred  	%p94, %p92, %p93;
	mov.u32 	%r1480, %r1475;
	mov.u32 	%r1481, %r1476;
	@%p94 bra 	$L__BB0_138;
	shr.u32 	%r1013, %r1190, 2;
	xor.b32  	%r1014, %r1013, %r1190;
	shl.b32 	%r1015, %r1186, 4;
	shl.b32 	%r1016, %r1014, 1;
	xor.b32  	%r1017, %r1016, %r1015;
	xor.b32  	%r1018, %r1017, %r1014;
	xor.b32  	%r1186, %r1018, %r1186;
	add.s32 	%r1466, %r1466, 362437;
	add.s32 	%r1019, %r1186, %r1466;
	cvt.rn.f32.u32 	%f27, %r1019;
	fma.rn.f32 	%f28, %f27, 0f2F800000, 0f2F000000;
	setp.ltu.f32 	%p95, %f28, 0f3F000000;
	mov.u32 	%r1480, %r1474;
	mov.u32 	%r1481, %r1475;
	mov.u32 	%r1190, %r1476;
	@%p95 bra 	$L__BB0_138;
	mov.b16 	%rs14, 1;
	st.global.u8 	[%rd1+303], %rs14;
$L__BB0_138:
	setp.ne.s32 	%p96, %r984, 304;
	setp.ne.s16 	%p97, %rs5, 5;
	or.pred  	%p98, %p96, %p97;
	mov.u32 	%r1485, %r1481;
	@%p98 bra 	$L__BB0_141;
	shr.u32 	%r1021, %r1190, 2;
	xor.b32  	%r1022, %r1021, %r1190;
	shl.b32 	%r1023, %r1186, 4;
	shl.b32 	%r1024, %r1022, 1;
	xor.b32  	%r1025, %r1024, %r1023;
	xor.b32  	%r1026, %r1025, %r1022;
	xor.b32  	%r1186, %r1026, %r1186;
	add.s32 	%r1466, %r1466, 362437;
	add.s32 	%r1027, %r1186, %r1466;
	cvt.rn.f32.u32 	%f29, %r1027;
	fma.rn.f32 	%f30, %f29, 0f2F800000, 0f2F000000;
	setp.ltu.f32 	%p99, %f30, 0f3F000000;
	mov.u32 	%r1485, %r1480;
	mov.u32 	%r1190, %r1481;
	@%p99 bra 	$L__BB0_141;
	mov.b16 	%rs15, 1;
	st.global.u8 	[%rd1+304], %rs15;
	mov.u32 	%r1485, %r1480;
	mov.u32 	%r1190, %r1481;
$L__BB0_141:
	ld.param.u64 	%rd73, [_Z14neurons_kernelPKfPfS1_S1_S1_S1_S1_S1_S1_S1_PbPKtPtissbbji_param_1];
	add.s32 	%r1037, %r984, -1557;
	setp.gt.u32 	%p100, %r1037, 389;
	cvta.to.global.u64 	%rd47, %rd73;
	shl.b64 	%rd48, %rd3, 2;
	add.s64 	%rd13, %rd47, %rd48;
	@%p100 bra 	$L__BB0_145;
	shr.u32 	%r1038, %r1190, 2;
	xor.b32  	%r1039, %r1038, %r1190;
	shl.b32 	%r1040, %r1186, 4;
	shl.b32 	%r1041, %r1039, 1;
	xor.b32  	%r1042, %r1041, %r1040;
	xor.b32  	%r1043, %r1042, %r1039;
	xor.b32  	%r590, %r1043, %r1186;
	add.s32 	%r1044, %r1466, %r590;
	add.s32 	%r1045, %r1044, 362437;
	cvt.rn.f32.u32 	%f34, %r1045;
	fma.rn.f32 	%f35, %f34, 0f2F800000, 0f2F000000;
	setp.ltu.f32 	%p101, %f35, 0f3F000000;
	@%p101 bra 	$L__BB0_144;
	shr.u32 	%r1046, %r1485, 2;
	xor.b32  	%r1047, %r1046, %r1485;
	shl.b32 	%r1048, %r590, 4;
	shl.b32 	%r1049, %r1047, 1;
	xor.b32  	%r1050, %r1049, %r1048;
	xor.b32  	%r1051, %r1050, %r1047;
	xor.b32  	%r1052, %r1051, %r590;
	add.s32 	%r1053, %r1466, %r1052;
	add.s32 	%r1054, %r1053, 724874;
	cvt.rn.f32.u32 	%f36, %r1054;
	fma.rn.f32 	%f37, %f36, 0f2F800000, 0f2F000000;
	cvt.f64.f32 	%fd51, %f37;
	ld.global.f32 	%f38, [%rd13];
	cvt.f64.f32 	%fd52, %f38;
	fma.rn.f64 	%fd53, %fd51, 0d3FF3333333333333, %fd52;
	cvt.rn.f32.f64 	%f39, %fd53;
	st.global.f32 	[%rd13], %f39;
	bra.uni 	$L__BB0_145;
$L__BB0_144:
	shr.u32 	%r1055, %r1485, 2;
	xor.b32  	%r1056, %r1055, %r1485;
	shl.b32 	%r1057, %r590, 4;
	shl.b32 	%r1058, %r1056, 1;
	xor.b32  	%r1059, %r1058, %r1057;
	xor.b32  	%r1060, %r1059, %r1056;
	xor.b32  	%r1061, %r1060, %r590;
	add.s32 	%r1062, %r1466, %r1061;
	add.s32 	%r1063, %r1062, 724874;
	cvt.rn.f32.u32 	%f40, %r1063;
	fma.rn.f32 	%f41, %f40, 0f2F800000, 0f2F000000;
	cvt.f64.f32 	%fd54, %f41;
	ld.global.f32 	%f42, [%rd13];
	cvt.f64.f32 	%fd55, %f42;
	fma.rn.f64 	%fd56, %fd54, 0dBFF3333333333333, %fd55;
	cvt.rn.f32.f64 	%f43, %fd56;
	st.global.f32 	[%rd13], %f43;
$L__BB0_145:
	ld.global.f32 	%f44, [%rd4];
	setp.leu.f32 	%p102, %f44, 0f447A0000;
	@%p102 bra 	$L__BB0_147;
	mov.b32 	%r1064, 1148846080;
	st.global.u32 	[%rd4], %r1064;
$L__BB0_147:
	ld.param.u64 	%rd75, [_Z14neurons_kernelPKfPfS1_S1_S1_S1_S1_S1_S1_S1_PbPKtPtissbbji_param_6];
	cvta.to.global.u64 	%rd49, %rd75;
	add.s64 	%rd14, %rd49, %rd48;
	ld.global.f32 	%f45, [%rd14];
	setp.leu.f32 	%p103, %f45, 0f447A0000;
	@%p103 bra 	$L__BB0_149;
	mov.b32 	%r1065, 1148846080;
	st.global.u32 	[%rd14], %r1065;
$L__BB0_149:
	ld.global.f32 	%f46, [%rd13];
	setp.gt.f32 	%p104, %f46, 0f42C80000;
	selp.f32 	%f47, 0f42C80000, %f46, %p104;
	setp.lt.f32 	%p105, %f47, 0fC2C80000;
	selp.f32 	%f1, 0fC2C80000, %f47, %p105;
	or.pred  	%p106, %p104, %p105;
	not.pred 	%p107, %p106;
	@%p107 bra 	$L__BB0_151;
	st.global.f32 	[%rd13], %f1;
$L__BB0_151:
	add.f32 	%f48, %f1, 0f427C0000;
	cvt.f64.f32 	%fd1, %f48;
	mov.f64 	%fd57, 0d402E000000000000;
	sub.f64 	%fd2, %fd57, %fd1;
	div.rn.f64 	%fd3, %fd2, 0d4014000000000000;
	fma.rn.f64 	%fd58, %fd3, 0d3FF71547652B82FE, 0d4338000000000000;
	{
	.reg .b32 %temp; 
	mov.b64 	{%r591, %temp}, %fd58;
	}
	mov.f64 	%fd59, 0dC338000000000000;
	add.rn.f64 	%fd60, %fd58, %fd59;
	fma.rn.f64 	%fd61, %fd60, 0dBFE62E42FEFA39EF, %fd3;
	fma.rn.f64 	%fd62, %fd60, 0dBC7ABC9E3B39803F, %fd61;
	fma.rn.f64 	%fd63, %fd62, 0d3E5ADE1569CE2BDF, 0d3E928AF3FCA213EA;
	fma.rn.f64 	%fd64, %fd63, %fd62, 0d3EC71DEE62401315;
	fma.rn.f64 	%fd65, %fd64, %fd62, 0d3EFA01997C89EB71;
	fma.rn.f64 	%fd66, %fd65, %fd62, 0d3F2A01A014761F65;
	fma.rn.f64 	%fd67, %fd66, %fd62, 0d3F56C16C1852B7AF;
	fma.rn.f64 	%fd68, %fd67, %fd62, 0d3F81111111122322;
	fma.rn.f64 	%fd69, %fd68, %fd62, 0d3FA55555555502A1;
	fma.rn.f64 	%fd70, %fd69, %fd62, 0d3FC5555555555511;
	fma.rn.f64 	%fd71, %fd70, %fd62, 0d3FE000000000000B;
	fma.rn.f64 	%fd72, %fd71, %fd62, 0d3FF0000000000000;
	fma.rn.f64 	%fd73, %fd72, %fd62, 0d3FF0000000000000;
	{
	.reg .b32 %temp; 
	mov.b64 	{%r592, %temp}, %fd73;
	}
	{
	.reg .b32 %temp; 
	mov.b64 	{%temp, %r593}, %fd73;
	}
	shl.b32 	%r1066, %r591, 20;
	add.s32 	%r1067, %r1066, %r593;
	mov.b64 	%fd219, {%r592, %r1067};
	{
	.reg .b32 %temp; 
	mov.b64 	{%temp, %r1068}, %fd3;
	}
	mov.b32 	%f49, %r1068;
	abs.f32 	%f2, %f49;
	setp.lt.f32 	%p108, %f2, 0f4086232B;
	@%p108 bra 	$L__BB0_154;
	setp.lt.f64 	%p109, %fd3, 0d0000000000000000;
	add.f64 	%fd74, %fd3, 0d7FF0000000000000;
	selp.f64 	%fd219, 0d0000000000000000, %fd74, %p109;
	setp.geu.f32 	%p110, %f2, 0f40874800;
	@%p110 bra 	$L__BB0_154;
	shr.u32 	%r1069, %r591, 31;
	add.s32 	%r1070, %r591, %r1069;
	shr.s32 	%r1071, %r1070, 1;
	shl.b32 	%r1072, %r1071, 20;
	add.s32 	%r1073, %r593, %r1072;
	mov.b64 	%fd75, {%r592, %r1073};
	sub.s32 	%r1074, %r591, %r1071;
	shl.b32 	%r1075, %r1074, 20;
	add.s32 	%r1076, %r1075, 1072693248;
	mov.b32 	%r1077, 0;
	mov.b64 	%fd76, {%r1077, %r1076};
	mul.f64 	%fd219, %fd76, %fd75;
$L__BB0_154:
	add.f64 	%fd77, %fd219, 0dBFF0000000000000;
	mul.f64 	%fd78, %fd2, 0d3FA0624DD2F1A9FC;
	div.rn.f64 	%fd79, %fd78, %fd77;
	cvt.rn.f32.f64 	%f3, %fd79;
	mov.f64 	%fd80, 0d4024000000000000;
	sub.f64 	%fd81, %fd80, %fd1;
	div.rn.f64 	%fd8, %fd81, 0d4044000000000000;
	fma.rn.f64 	%fd82, %fd8, 0d3FF71547652B82FE, 0d4338000000000000;
	{
	.reg .b32 %temp; 
	mov.b64 	{%r594, %temp}, %fd82;
	}
	mov.f64 	%fd83, 0dC338000000000000;
	add.rn.f64 	%fd84, %fd82, %fd83;
	fma.rn.f64 	%fd85, %fd84, 0dBFE62E42FEFA39EF, %fd8;
	fma.rn.f64 	%fd86, %fd84, 0dBC7ABC9E3B39803F, %fd85;
	fma.rn.f64 	%fd87, %fd86, 0d3E5ADE1569CE2BDF, 0d3E928AF3FCA213EA;
	fma.rn.f64 	%fd88, %fd87, %fd86, 0d3EC71DEE62401315;
	fma.rn.f64 	%fd89, %fd88, %fd86, 0d3EFA01997C89EB71;
	fma.rn.f64 	%fd90, %fd89, %fd86, 0d3F2A01A014761F65;
	fma.rn.f64 	%fd91, %fd90, %fd86, 0d3F56C16C1852B7AF;
	fma.rn.f64 	%fd92, %fd91, %fd86, 0d3F81111111122322;
	fma.rn.f64 	%fd93, %fd92, %fd86, 0d3FA55555555502A1;
	fma.rn.f64 	%fd94, %fd93, %fd86, 0d3FC5555555555511;
	fma.rn.f64 	%fd95, %fd94, %fd86, 0d3FE000000000000B;
	fma.rn.f64 	%fd96, %fd95, %fd86, 0d3FF0000000000000;
	fma.rn.f64 	%fd97, %fd96, %fd86, 0d3FF0000000000000;
	{
	.reg .b32 %temp; 
	mov.b64 	{%r595, %temp}, %fd97;
	}
	{
	.reg .b32 %temp; 
	mov.b64 	{%temp, %r596}, %fd97;
	}
	shl.b32 	%r1078, %r594, 20;
	add.s32 	%r1079, %r1078, %r596;
	mov.b64 	%fd220, {%r595, %r1079};
	{
	.reg .b32 %temp; 
	mov.b64 	{%temp, %r1080}, %fd8;
	}
	mov.b32 	%f50, %r1080;
	abs.f32 	%f4, %f50;
	setp.lt.f32 	%p111, %f4, 0f4086232B;
	@%p111 bra 	$L__BB0_157;
	setp.lt.f64 	%p112, %fd8, 0d0000000000000000;
	add.f64 	%fd98, %fd8, 0d7FF0000000000000;
	selp.f64 	%fd220, 0d0000000000000000, %fd98, %p112;
	setp.geu.f32 	%p113, %f4, 0f40874800;
	@%p113 bra 	$L__BB0_157;
	shr.u32 	%r1081, %r594, 31;
	add.s32 	%r1082, %r594, %r1081;
	shr.s32 	%r1083, %r1082, 1;
	shl.b32 	%r1084, %r1083, 20;
	add.s32 	%r1085, %r596, %r1084;
	mov.b64 	%fd99, {%r595, %r1085};
	sub.s32 	%r1086, %r594, %r1083;
	shl.b32 	%r1087, %r1086, 20;
	add.s32 	%r1088, %r1087, 1072693248;
	mov.b32 	%r1089, 0;
	mov.b64 	%fd100, {%r1089, %r1088};
	mul.f64 	%fd220, %fd100, %fd99;
$L__BB0_157:
	mul.f64 	%fd101, %fd220, 0d3FE0000000000000;
	cvt.rn.f32.f64 	%f5, %fd101;
	mov.f64 	%fd102, 0d402A000000000000;
	sub.f64 	%fd13, %fd102, %fd1;
	mul.f64 	%fd14, %fd13, 0d3FD0000000000000;
	fma.rn.f64 	%fd103, %fd14, 0d3FF71547652B82FE, 0d4338000000000000;
	{
	.reg .b32 %temp; 
	mov.b64 	{%r597, %temp}, %fd103;
	}
	mov.f64 	%fd104, 0dC338000000000000;
	add.rn.f64 	%fd105, %fd103, %fd104;
	fma.rn.f64 	%fd106, %fd105, 0dBFE62E42FEFA39EF, %fd14;
	fma.rn.f64 	%fd107, %fd105, 0dBC7ABC9E3B39803F, %fd106;
	fma.rn.f64 	%fd108, %fd107, 0d3E5ADE1569CE2BDF, 0d3E928AF3FCA213EA;
	fma.rn.f64 	%fd109, %fd108, %fd107, 0d3EC71DEE62401315;
	fma.rn.f64 	%fd110, %fd109, %fd107, 0d3EFA01997C89EB71;
	fma.rn.f64 	%fd111, %fd110, %fd107, 0d3F2A01A014761F65;
	fma.rn.f64 	%fd112, %fd111, %fd107, 0d3F56C16C1852B7AF;
	fma.rn.f64 	%fd113, %fd112, %fd107, 0d3F81111111122322;
	fma.rn.f64 	%fd114, %fd113, %fd107, 0d3FA55555555502A1;
	fma.rn.f64 	%fd115, %fd114, %fd107, 0d3FC5555555555511;
	fma.rn.f64 	%fd116, %fd115, %fd107, 0d3FE000000000000B;
	fma.rn.f64 	%fd117, %fd116, %fd107, 0d3FF0000000000000;
	fma.rn.f64 	%fd118, %fd117, %fd107, 0d3FF0000000000000;
	{
	.reg .b32 %temp; 
	mov.b64 	{%r598, %temp}, %fd118;
	}
	{
	.reg .b32 %temp; 
	mov.b64 	{%temp, %r599}, %fd118;
	}
	shl.b32 	%r1090, %r597, 20;
	add.s32 	%r1091, %r1090, %r599;
	mov.b64 	%fd221, {%r598, %r1091};
	{
	.reg .b32 %temp; 
	mov.b64 	{%temp, %r1092}, %fd14;
	}
	mov.b32 	%f51, %r1092;
	abs.f32 	%f6, %f51;
	setp.lt.f32 	%p114, %f6, 0f4086232B;
	@%p114 bra 	$L__BB0_160;
	setp.lt.f64 	%p115, %fd14, 0d0000000000000000;
	add.f64 	%fd119, %fd14, 0d7FF0000000000000;
	selp.f64 	%fd221, 0d0000000000000000, %fd119, %p115;
	setp.geu.f32 	%p116, %f6, 0f40874800;
	@%p116 bra 	$L__BB0_160;
	shr.u32 	%r1093, %r597, 31;
	add.s32 	%r1094, %r597, %r1093;
	shr.s32 	%r1095, %r1094, 1;
	shl.b32 	%r1096, %r1095, 20;
	add.s32 	%r1097, %r599, %r1096;
	mov.b64 	%fd120, {%r598, %r1097};
	sub.s32 	%r1098, %r597, %r1095;
	shl.b32 	%r1099, %r1098, 20;
	add.s32 	%r1100, %r1099, 1072693248;
	mov.b32 	%r1101, 0;
	mov.b64 	%fd121, {%r1101, %r1100};
	mul.f64 	%fd221, %fd121, %fd120;
$L__BB0_160:
	add.f64 	%fd122, %fd221, 0dBFF0000000000000;
	mul.f64 	%fd123, %fd13, 0d3FD47AE147AE147B;
	div.rn.f64 	%fd124, %fd123, %fd122;
	cvt.rn.f32.f64 	%f7, %fd124;
	add.f64 	%fd19, %fd1, 0dC044000000000000;
	div.rn.f64 	%fd20, %fd19, 0d4014000000000000;
	fma.rn.f64 	%fd125, %fd20, 0d3FF71547652B82FE, 0d4338000000000000;
	{
	.reg .b32 %temp; 
	mov.b64 	{%r600, %temp}, %fd125;
	}
	mov.f64 	%fd126, 0dC338000000000000;
	add.rn.f64 	%fd127, %fd125, %fd126;
	fma.rn.f64 	%fd128, %fd127, 0dBFE62E42FEFA39EF, %fd20;
	fma.rn.f64 	%fd129, %fd127, 0dBC7ABC9E3B39803F, %fd128;
	fma.rn.f64 	%fd130, %fd129, 0d3E5ADE1569CE2BDF, 0d3E928AF3FCA213EA;
	fma.rn.f64 	%fd131, %fd130, %fd129, 0d3EC71DEE62401315;
	fma.rn.f64 	%fd132, %fd131, %fd129, 0d3EFA01997C89EB71;
	fma.rn.f64 	%fd133, %fd132, %fd129, 0d3F2A01A014761F65;
	fma.rn.f64 	%fd134, %fd133, %fd129, 0d3F56C16C1852B7AF;
	fma.rn.f64 	%fd135, %fd134, %fd129, 0d3F81111111122322;
	fma.rn.f64 	%fd136, %fd135, %fd129, 0d3FA55555555502A1;
	fma.rn.f64 	%fd137, %fd136, %fd129, 0d3FC5555555555511;
	fma.rn.f64 	%fd138, %fd137, %fd129, 0d3FE000000000000B;
	fma.rn.f64 	%fd139, %fd138, %fd129, 0d3FF0000000000000;
	fma.rn.f64 	%fd140, %fd139, %fd129, 0d3FF0000000000000;
	{
	.reg .b32 %temp; 
	mov.b64 	{%r601, %temp}, %fd140;
	}
	{
	.reg .b32 %temp; 
	mov.b64 	{%temp, %r602}, %fd140;
	}
	shl.b32 	%r1102, %r600, 20;
	add.s32 	%r1103, %r1102, %r602;
	mov.b64 	%fd222, {%r601, %r1103};
	{
	.reg .b32 %temp; 
	mov.b64 	{%temp, %r1104}, %fd20;
	}
	mov.b32 	%f52, %r1104;
	abs.f32 	%f8, %f52;
	setp.lt.f32 	%p117, %f8, 0f4086232B;
	@%p117 bra 	$L__BB0_163;
	setp.lt.f64 	%p118, %fd20, 0d0000000000000000;
	add.f64 	%fd141, %fd20, 0d7FF0000000000000;
	selp.f64 	%fd222, 0d0000000000000000, %fd141, %p118;
	setp.geu.f32 	%p119, %f8, 0f40874800;
	@%p119 bra 	$L__BB0_163;
	shr.u32 	%r1105, %r600, 31;
	add.s32 	%r1106, %r600, %r1105;
	shr.s32 	%r1107, %r1106, 1;
	shl.b32 	%r1108, %r1107, 20;
	add.s32 	%r1109, %r602, %r1108;
	mov.b64 	%fd142, {%r601, %r1109};
	sub.s32 	%r1110, %r600, %r1107;
	shl.b32 	%r1111, %r1110, 20;
	add.s32 	%r1112, %r1111, 1072693248;
	mov.b32 	%r1113, 0;
	mov.b64 	%fd143, {%r1113, %r1112};
	mul.f64 	%fd222, %fd143, %fd142;
$L__BB0_163:
	add.f64 	%fd144, %fd222, 0dBFF0000000000000;
	mul.f64 	%fd145, %fd19, 0d3FD1EB851EB851EC;
	div.rn.f64 	%fd146, %fd145, %fd144;
	cvt.rn.f32.f64 	%f9, %fd146;
	mov.f64 	%fd147, 0d4031000000000000;
	sub.f64 	%fd148, %fd147, %fd1;
	div.rn.f64 	%fd25, %fd148, 0d4032000000000000;
	fma.rn.f64 	%fd149, %fd25, 0d3FF71547652B82FE, 0d4338000000000000;
	{
	.reg .b32 %temp; 
	mov.b64 	{%r603, %temp}, %fd149;
	}
	mov.f64 	%fd150, 0dC338000000000000;
	add.rn.f64 	%fd151, %fd149, %fd150;
	fma.rn.f64 	%fd152, %fd151, 0dBFE62E42FEFA39EF, %fd25;
	fma.rn.f64 	%fd153, %fd151, 0dBC7ABC9E3B39803F, %fd152;
	fma.rn.f64 	%fd154, %fd153, 0d3E5ADE1569CE2BDF, 0d3E928AF3FCA213EA;
	fma.rn.f64 	%fd155, %fd154, %fd153, 0d3EC71DEE62401315;
	fma.rn.f64 	%fd156, %fd155, %fd153, 0d3EFA01997C89EB71;
	fma.rn.f64 	%fd157, %fd156, %fd153, 0d3F2A01A014761F65;
	fma.rn.f64 	%fd158, %fd157, %fd153, 0d3F56C16C1852B7AF;
	fma.rn.f64 	%fd159, %fd158, %fd153, 0d3F81111111122322;
	fma.rn.f64 	%fd160, %fd159, %fd153, 0d3FA55555555502A1;
	fma.rn.f64 	%fd161, %fd160, %fd153, 0d3FC5555555555511;
	fma.rn.f64 	%fd162, %fd161, %fd153, 0d3FE000000000000B;
	fma.rn.f64 	%fd163, %fd162, %fd153, 0d3FF0000000000000;
	fma.rn.f64 	%fd164, %fd163, %fd153, 0d3FF0000000000000;
	{
	.reg .b32 %temp; 
	mov.b64 	{%r604, %temp}, %fd164;
	}
	{
	.reg .b32 %temp; 
	mov.b64 	{%temp, %r605}, %fd164;
	}
	shl.b32 	%r1114, %r603, 20;
	add.s32 	%r1115, %r1114, %r605;
	mov.b64 	%fd223, {%r604, %r1115};
	{
	.reg .b32 %temp; 
	mov.b64 	{%temp, %r1116}, %fd25;
	}
	mov.b32 	%f53, %r1116;
	abs.f32 	%f10, %f53;
	setp.lt.f32 	%p120, %f10, 0f4086232B;
	@%p120 bra 	$L__BB0_166;
	setp.lt.f64 	%p121, %fd25, 0d0000000000000000;
	add.f64 	%fd165, %fd25, 0d7FF0000000000000;
	selp.f64 	%fd223, 0d0000000000000000, %fd165, %p121;
	setp.geu.f32 	%p122, %f10, 0f40874800;
	@%p122 bra 	$L__BB0_166;
	shr.u32 	%r1117, %r603, 31;
	add.s32 	%r1118, %r603, %r1117;
	shr.s32 	%r1119, %r1118, 1;
	shl.b32 	%r1120, %r1119, 20;
	add.s32 	%r1121, %r605, %r1120;
	mov.b64 	%fd166, {%r604, %r1121};
	sub.s32 	%r1122, %r603, %r1119;
	shl.b32 	%r1123, %r1122, 20;
	add.s32 	%r1124, %r1123, 1072693248;
	mov.b32 	%r1125, 0;
	mov.b64 	%fd167, {%r1125, %r1124};
	mul.f64 	%fd223, %fd167, %fd166;
$L__BB0_166:
	mul.f64 	%fd168, %fd223, 0d3FC0624DD2F1A9FC;
	cvt.rn.f32.f64 	%f11, %fd168;
	mov.f64 	%fd169, 0d4044000000000000;
	sub.f64 	%fd170, %fd169, %fd1;
	div.rn.f64 	%fd30, %fd170, 0d4014000000000000;
	fma.rn.f64 	%fd171, %fd30, 0d3FF71547652B82FE, 0d4338000000000000;
	{
	.reg .b32 %temp; 
	mov.b64 	{%r606, %temp}, %fd171;
	}
	mov.f64 	%fd172, 0dC338000000000000;
	add.rn.f64 	%fd173, %fd171, %fd172;
	fma.rn.f64 	%fd174, %fd173, 0dBFE62E42FEFA39EF, %fd30;
	fma.rn.f64 	%fd175, %fd173, 0dBC7ABC9E3B39803F, %fd174;
	fma.rn.f64 	%fd176, %fd175, 0d3E5ADE1569CE2BDF, 0d3E928AF3FCA213EA;
	fma.rn.f64 	%fd177, %fd176, %fd175, 0d3EC71DEE62401315;
	fma.rn.f64 	%fd178, %fd177, %fd175, 0d3EFA01997C89EB71;
	fma.rn.f64 	%fd179, %fd178, %fd175, 0d3F2A01A014761F65;
	fma.rn.f64 	%fd180, %fd179, %fd175, 0d3F56C16C1852B7AF;
	fma.rn.f64 	%fd181, %fd180, %fd175, 0d3F81111111122322;
	fma.rn.f64 	%fd182, %fd181, %fd175, 0d3FA55555555502A1;
	fma.rn.f64 	%fd183, %fd182, %fd175, 0d3FC5555555555511;
	fma.rn.f64 	%fd184, %fd183, %fd175, 0d3FE000000000000B;
	fma.rn.f64 	%fd185, %fd184, %fd175, 0d3FF0000000000000;
	fma.rn.f64 	%fd186, %fd185, %fd175, 0d3FF0000000000000;
	{
	.reg .b32 %temp; 
	mov.b64 	{%r607, %temp}, %fd186;
	}
	{
	.reg .b32 %temp; 
	mov.b64 	{%temp, %r608}, %fd186;
	}
	shl.b32 	%r1126, %r606, 20;
	add.s32 	%r1127, %r1126, %r608;
	mov.b64 	%fd224, {%r607, %r1127};
	{
	.reg .b32 %temp; 
	mov.b64 	{%temp, %r1128}, %fd30;
	}
	mov.b32 	%f54, %r1128;
	abs.f32 	%f12, %f54;
	setp.lt.f32 	%p123, %f12, 0f4086232B;
	@%p123 bra 	$L__BB0_169;
	setp.lt.f64 	%p124, %fd30, 0d0000000000000000;
	add.f64 	%fd187, %fd30, 0d7FF0000000000000;
	selp.f64 	%fd224, 0d0000000000000000, %fd187, %p124;
	setp.geu.f32 	%p125, %f12, 0f40874800;
	@%p125 bra 	$L__BB0_169;
	shr.u32 	%r1129, %r606, 31;
	add.s32 	%r1130, %r606, %r1129;
	shr.s32 	%r1131, %r1130, 1;
	shl.b32 	%r1132, %r1131, 20;
	add.s32 	%r1133, %r608, %r1132;
	mov.b64 	%fd188, {%r607, %r1133};
	sub.s32 	%r1134, %r606, %r1131;
	shl.b32 	%r1135, %r1134, 20;
	add.s32 	%r1136, %r1135, 1072693248;
	mov.b32 	%r1137, 0;
	mov.b64 	%fd189, {%r1137, %r1136};
	mul.f64 	%fd224, %fd189, %fd188;
$L__BB0_169:
	ld.param.u64 	%rd76, [_Z14neurons_kernelPKfPfS1_S1_S1_S1_S1_S1_S1_S1_PbPKtPtissbbji_param_7];
	ld.param.u64 	%rd74, [_Z14neurons_kernelPKfPfS1_S1_S1_S1_S1_S1_S1_S1_PbPKtPtissbbji_param_2];
	abs.f32 	%f55, %f11;
	setp.num.f32 	%p126, %f55, %f55;
	selp.f32 	%f56, %f11, 0f00000000, %p126;
	abs.f32 	%f57, %f7;
	setp.num.f32 	%p127, %f57, %f57;
	selp.f32 	%f58, %f7, 0f00000000, %p127;
	abs.f32 	%f59, %f3;
	setp.num.f32 	%p128, %f59, %f59;
	selp.f32 	%f60, %f3, 0f00000000, %p128;
	add.f64 	%fd190, %fd224, 0d3FF0000000000000;
	mov.f64 	%fd191, 0d4010000000000000;
	div.rn.f64 	%fd192, %fd191, %fd190;
	cvt.rn.f32.f64 	%f61, %fd192;
	abs.f32 	%f62, %f61;
	setp.num.f32 	%p129, %f62, %f62;
	selp.f32 	%f63, %f61, 0f00000000, %p129;
	abs.f32 	%f64, %f5;
	setp.num.f32 	%p130, %f64, %f64;
	selp.f32 	%f65, %f5, 0f00000000, %p130;
	add.f32 	%f66, %f60, %f65;
	cvta.to.global.u64 	%rd51, %rd21;
	add.s64 	%rd15, %rd51, %rd48;
	ld.global.f32 	%f67, [%rd15];
	mul.f32 	%f68, %f66, %f67;
	sub.f32 	%f69, %f60, %f68;
	fma.rn.f32 	%f70, %f69, 0f3CCCCCCD, %f67;
	st.global.f32 	[%rd15], %f70;
	abs.f32 	%f71, %f9;
	setp.num.f32 	%p131, %f71, %f71;
	selp.f32 	%f72, %f9, 0f00000000, %p131;
	add.f32 	%f73, %f58, %f72;
	cvta.to.global.u64 	%rd53, %rd20;
	add.s64 	%rd54, %rd53, %rd48;
	ld.global.f32 	%f74, [%rd54];
	mul.f32 	%f75, %f73, %f74;
	sub.f32 	%f76, %f58, %f75;
	fma.rn.f32 	%f77, %f76, 0f3CCCCCCD, %f74;
	st.global.f32 	[%rd54], %f77;
	add.f32 	%f78, %f56, %f63;
	cvta.to.global.u64 	%rd55, %rd74;
	add.s64 	%rd56, %rd55, %rd48;
	ld.global.f32 	%f79, [%rd56];
	mul.f32 	%f80, %f79, %f78;
	sub.f32 	%f81, %f56, %f80;
	fma.rn.f32 	%f13, %f81, 0f3CCCCCCD, %f79;
	st.global.f32 	[%rd56], %f13;
	cvta.to.global.u64 	%rd57, %rd76;
	add.s64 	%rd58, %rd57, %rd48;
	ld.global.f32 	%f14, [%rd58];
	ld.global.f32 	%f15, [%rd54];
	cvt.f64.f32 	%fd35, %f15;
	{
	.reg .b32 %temp; 
	mov.b64 	{%temp, %r609}, %fd35;
	}
	mov.f64 	%fd193, 0d4008000000000000;
	{
	.reg .b32 %temp; 
	mov.b64 	{%temp, %r1138}, %fd193;
	}
	and.b32  	%r611, %r1138, 2146435072;
	setp.eq.s32 	%p132, %r611, 1073741824;
	abs.f64 	%fd36, %fd35;
	{ // callseq 0, 0
	.param .b64 param0;
	st.param.f64 	[param0], %fd36;
	.param .b64 param1;
	st.param.f64 	[param1], 0d4008000000000000;
	.param .b64 retval0;
	call.uni (retval0), 
	__internal_accurate_pow, 
	(
	param0, 
	param1
	);
	ld.param.f64 	%fd194, [retval0];
	} // callseq 0
	setp.lt.s32 	%p133, %r609, 0;
	neg.f64 	%fd196, %fd194;
	selp.f64 	%fd197, %fd196, %fd194, %p132;
	selp.f64 	%fd226, %fd197, %fd194, %p133;
	setp.neu.f32 	%p134, %f15, 0f00000000;
	@%p134 bra 	$L__BB0_171;
	selp.b32 	%r1139, %r609, 0, %p132;
	setp.lt.s32 	%p136, %r1138, 0;
	or.b32  	%r1140, %r1139, 2146435072;
	selp.b32 	%r1141, %r1140, %r1139, %p136;
	mov.b32 	%r1142, 0;
	mov.b64 	%fd226, {%r1142, %r1141};
$L__BB0_171:
	add.f64 	%fd198, %fd35, 0d4008000000000000;
	{
	.reg .b32 %temp; 
	mov.b64 	{%temp, %r1143}, %fd198;
	}
	and.b32  	%r1144, %r1143, 2146435072;
	setp.ne.s32 	%p137, %r1144, 2146435072;
	@%p137 bra 	$L__BB0_176;
	setp.num.f32 	%p138, %f15, %f15;
	@%p138 bra 	$L__BB0_174;
	mov.f64 	%fd199, 0d4008000000000000;
	add.rn.f64 	%fd226, %fd35, %fd199;
	bra.uni 	$L__BB0_176;
$L__BB0_174:
	setp.neu.f64 	%p139, %fd36, 0d7FF0000000000000;
	@%p139 bra 	$L__BB0_176;
	setp.lt.s32 	%p140, %r609, 0;
	setp.eq.s32 	%p141, %r611, 1073741824;
	setp.lt.s32 	%p142, %r1138, 0;
	selp.b32 	%r1146, 0, 2146435072, %p142;
	and.b32  	%r1147, %r1138, 2147483647;
	setp.ne.s32 	%p143, %r1147, 1071644672;
	or.b32  	%r1148, %r1146, -2147483648;
	selp.b32 	%r1149, %r1148, %r1146, %p143;
	selp.b32 	%r1150, %r1149, %r1146, %p141;
	selp.b32 	%r1151, %r1150, %r1146, %p140;
	mov.b32 	%r1152, 0;
	mov.b64 	%fd226, {%r1152, %r1151};
$L__BB0_176:
	setp.eq.f32 	%p144, %f15, 0f3F800000;
	selp.f64 	%fd200, 0d3FF0000000000000, %fd226, %p144;
	cvt.f64.f32 	%fd201, %f14;
	mul.f64 	%fd202, %fd200, %fd201;
	cvt.f64.f32 	%fd203, %f13;
	mul.f64 	%fd204, %fd202, %fd203;
	ld.global.f32 	%f16, [%rd13];
	add.f32 	%f82, %f16, 0fC2480000;
	cvt.f64.f32 	%fd205, %f82;
	mul.f64 	%fd206, %fd204, %fd205;
	cvt.rn.f32.f64 	%f17, %fd206;
	cvta.to.global.u64 	%rd59, %rd24;
	add.s64 	%rd61, %rd59, %rd48;
	ld.global.f32 	%f18, [%rd61];
	ld.global.f32 	%f19, [%rd15];
	cvt.f64.f32 	%fd43, %f19;
	{
	.reg .b32 %temp; 
	mov.b64 	{%temp, %r612}, %fd43;
	}
	mov.f64 	%fd207, 0d4010000000000000;
	{
	.reg .b32 %temp; 
	mov.b64 	{%temp, %r1153}, %fd207;
	}
	and.b32  	%r614, %r1153, 2146435072;
	setp.eq.s32 	%p145, %r614, 1072693248;
	abs.f64 	%fd44, %fd43;
	{ // callseq 1, 0
	.param .b64 param0;
	st.param.f64 	[param0], %fd44;
	.param .b64 param1;
	st.param.f64 	[param1], 0d4010000000000000;
	.param .b64 retval0;
	call.uni (retval0), 
	__internal_accurate_pow, 
	(
	param0, 
	param1
	);
	ld.param.f64 	%fd208, [retval0];
	} // callseq 1
	setp.lt.s32 	%p146, %r612, 0;
	neg.f64 	%fd210, %fd208;
	selp.f64 	%fd211, %fd210, %fd208, %p145;
	selp.f64 	%fd228, %fd211, %fd208, %p146;
	setp.neu.f32 	%p147, %f19, 0f00000000;
	@%p147 bra 	$L__BB0_178;
	selp.b32 	%r1154, %r612, 0, %p145;
	setp.lt.s32 	%p149, %r1153, 0;
	or.b32  	%r1155, %r1154, 2146435072;
	selp.b32 	%r1156, %r1155, %r1154, %p149;
	mov.b32 	%r1157, 0;
	mov.b64 	%fd228, {%r1157, %r1156};
$L__BB0_178:
	add.f64 	%fd212, %fd43, 0d4010000000000000;
	{
	.reg .b32 %temp; 
	mov.b64 	{%temp, %r1158}, %fd212;
	}
	and.b32  	%r1159, %r1158, 2146435072;
	setp.ne.s32 	%p150, %r1159, 2146435072;
	@%p150 bra 	$L__BB0_183;
	setp.num.f32 	%p151, %f19, %f19;
	@%p151 bra 	$L__BB0_181;
	mov.f64 	%fd213, 0d4010000000000000;
	add.rn.f64 	%fd228, %fd43, %fd213;
	bra.uni 	$L__BB0_183;
$L__BB0_181:
	setp.neu.f64 	%p152, %fd44, 0d7FF0000000000000;
	@%p152 bra 	$L__BB0_183;
	setp.lt.s32 	%p153, %r612, 0;
	setp.eq.s32 	%p154, %r614, 1072693248;
	setp.lt.s32 	%p155, %r1153, 0;
	selp.b32 	%r1161, 0, 2146435072, %p155;
	and.b32  	%r1162, %r1153, 2147483647;
	setp.ne.s32 	%p156, %r1162, 1071644672;
	or.b32  	%r1163, %r1161, -2147483648;
	selp.b32 	%r1164, %r1163, %r1161, %p156;
	selp.b32 	%r1165, %r1164, %r1161, %p154;
	selp.b32 	%r1166, %r1165, %r1161, %p153;
	mov.b32 	%r1167, 0;
	mov.b64 	%fd228, {%r1167, %r1166};
$L__BB0_183:
	ld.param.u64 	%rd72, [_Z14neurons_kernelPKfPfS1_S1_S1_S1_S1_S1_S1_S1_PbPKtPtissbbji_param_0];
	setp.eq.f32 	%p157, %f19, 0f3F800000;
	selp.f64 	%fd214, 0d3FF0000000000000, %fd228, %p157;
	cvt.f64.f32 	%fd215, %f18;
	mul.f64 	%fd216, %fd214, %fd215;
	add.f32 	%f83, %f16, 0f42C80000;
	cvt.f64.f32 	%fd217, %f83;
	mul.f64 	%fd218, %fd216, %fd217;
	cvt.rn.f32.f64 	%f84, %fd218;
	cvta.to.global.u64 	%rd62, %rd25;
	add.s64 	%rd64, %rd62, %rd48;
	ld.global.f32 	%f85, [%rd64];
	add.f32 	%f86, %f16, 0f42900000;
	mul.f32 	%f87, %f85, %f86;
	ld.global.f32 	%f88, [%rd4];
	mul.f32 	%f89, %f16, %f88;
	ld.global.f32 	%f90, [%rd14];
	add.f32 	%f91, %f16, 0f42A00000;
	mul.f32 	%f92, %f91, %f90;
	cvta.to.global.u64 	%rd65, %rd27;
	shl.b64 	%rd66, %rd3, 1;
	add.s64 	%rd16, %rd65, %rd66;
	ld.global.u16 	%rs17, [%rd16];
	setp.eq.s16 	%p158, %rs17, 0;
	add.f32 	%f93, %f87, %f84;
	add.f32 	%f94, %f93, %f17;
	mul.f32 	%f95, %f92, 0f40800000;
	selp.f32 	%f96, %f95, %f17, %p158;
	selp.f32 	%f97, %f94, %f87, %p158;
	selp.f32 	%f98, %f89, %f84, %p158;
	add.f32 	%f99, %f97, %f98;
	add.f32 	%f100, %f96, %f99;
	cvta.to.global.u64 	%rd67, %rd72;
	add.s64 	%rd68, %rd67, %rd48;
	ld.global.f32 	%f101, [%rd68];
	div.rn.f32 	%f102, %f100, %f101;
	mul.f32 	%f103, %f102, 0f3CCCCCCD;
	sub.f32 	%f104, %f16, %f103;
	st.global.f32 	[%rd13], %f104;
	ld.global.f32 	%f105, [%rd4];
	div.rn.f32 	%f106, %f105, 0fBE4CCCCD;
	fma.rn.f32 	%f107, %f106, 0f3CCCCCCD, %f105;
	st.global.f32 	[%rd4], %f107;
	ld.global.f32 	%f108, [%rd14];
	mul.f32 	%f109, %f108, 0fBF000000;
	fma.rn.f32 	%f110, %f109, 0f3CCCCCCD, %f108;
	st.global.f32 	[%rd14], %f110;
	ld.global.f32 	%f111, [%rd13];
	setp.gt.f32 	%p159, %f111, 0f42C80000;
	selp.f32 	%f112, 0f42C80000, %f111, %p159;
	setp.lt.f32 	%p160, %f112, 0fC2C80000;
	selp.f32 	%f20, 0fC2C80000, %f112, %p160;
	or.pred  	%p161, %p159, %p160;
	not.pred 	%p162, %p161;
	@%p162 bra 	$L__BB0_185;
	st.global.f32 	[%rd13], %f20;
$L__BB0_185:
	setp.ltu.f32 	%p163, %f20, 0fC25C0000;
	ld.global.u16 	%rs21, [%rd16];
	setp.ne.s16 	%p164, %rs21, 0;
	or.pred  	%p165, %p163, %p164;
	@%p165 bra 	$L__BB0_187;
	mov.b16 	%rs19, 1;
	st.global.u8 	[%rd12], %rs19;
	cvta.to.global.u64 	%rd69, %rd26;
	add.s64 	%rd71, %rd69, %rd66;
	ld.global.u16 	%rs21, [%rd71];
	st.global.u16 	[%rd16], %rs21;
$L__BB0_187:
	setp.eq.s16 	%p166, %rs21, 0;
	@%p166 bra 	$L__BB0_189;
	add.s16 	%rs20, %rs21, -1;
	st.global.u16 	[%rd16], %rs20;
$L__BB0_189:
	ret;

}
	// .globl	_Z15synapses_kernelPKbPfS1_PKiS3_S3_PiPKfi
.visible .entry _Z15synapses_kernelPKbPfS1_PKiS3_S3_PiPKfi(
	.param .u64 .ptr .align 1 _Z15synapses_kernelPKbPfS1_PKiS3_S3_PiPKfi_param_0,
	.param .u64 .ptr .align 1 _Z15synapses_kernelPKbPfS1_PKiS3_S3_PiPKfi_param_1,
	.param .u64 .ptr .align 1 _Z15synapses_kernelPKbPfS1_PKiS3_S3_PiPKfi_param_2,
	.param .u64 .ptr .align 1 _Z15synapses_kernelPKbPfS1_PKiS3_S3_PiPKfi_param_3,
	.param .u64 .ptr .align 1 _Z15synapses_kernelPKbPfS1_PKiS3_S3_PiPKfi_param_4,
	.param .u64 .ptr .align 1 _Z15synapses_kernelPKbPfS1_PKiS3_S3_PiPKfi_param_5,
	.param .u64 .ptr .align 1 _Z15synapses_kernelPKbPfS1_PKiS3_S3_PiPKfi_param_6,
	.param .u64 .ptr .align 1 _Z15synapses_kernelPKbPfS1_PKiS3_S3_PiPKfi_param_7,
	.param .u32 _Z15synapses_kernelPKbPfS1_PKiS3_S3_PiPKfi_param_8
)
{
	.reg .pred 	%p<7>;
	.reg .b16 	%rs<2>;
	.reg .b32 	%r<17>;
	.reg .b32 	%f<5>;
	.reg .b64 	%rd<35>;

	ld.param.u64 	%rd3, [_Z15synapses_kernelPKbPfS1_PKiS3_S3_PiPKfi_param_0];
	ld.param.u64 	%rd4, [_Z15synapses_kernelPKbPfS1_PKiS3_S3_PiPKfi_param_1];
	ld.param.u64 	%rd5, [_Z15synapses_kernelPKbPfS1_PKiS3_S3_PiPKfi_param_2];
	ld.param.u64 	%rd6, [_Z15synapses_kernelPKbPfS1_PKiS3_S3_PiPKfi_param_3];
	ld.param.u64 	%rd10, [_Z15synapses_kernelPKbPfS1_PKiS3_S3_PiPKfi_param_4];
	ld.param.u64 	%rd7, [_Z15synapses_kernelPKbPfS1_PKiS3_S3_PiPKfi_param_5];
	ld.param.u64 	%rd8, [_Z15synapses_kernelPKbPfS1_PKiS3_S3_PiPKfi_param_6];
	ld.param.u64 	%rd9, [_Z15synapses_kernelPKbPfS1_PKiS3_S3_PiPKfi_param_7];
	ld.param.u32 	%r6, [_Z15synapses_kernelPKbPfS1_PKiS3_S3_PiPKfi_param_8];
	cvta.to.global.u64 	%rd1, %rd10;
	mov.u32 	%r7, %ctaid.x;
	mov.u32 	%r8, %ntid.x;
	mov.u32 	%r9, %tid.x;
	mad.lo.s32 	%r1, %r7, %r8, %r9;
	setp.ge.u32 	%p1, %r1, %r6;
	@%p1 bra 	$L__BB1_11;
	cvta.to.global.u64 	%rd11, %rd8;
	mul.wide.u32 	%rd12, %r1, 4;
	add.s64 	%rd2, %rd11, %rd12;
	ld.global.u32 	%r15, [%rd2];
	setp.ne.s32 	%p2, %r15, -1;
	@%p2 bra 	$L__BB1_4;
	cvta.to.global.u64 	%rd13, %rd6;
	add.s64 	%rd15, %rd13, %rd12;
	ld.global.s32 	%rd16, [%rd15];
	cvta.to.global.u64 	%rd17, %rd3;
	add.s64 	%rd18, %rd17, %rd16;
	ld.global.u8 	%rs1, [%rd18];
	setp.eq.s16 	%p3, %rs1, 0;
	mov.b32 	%r15, -1;
	@%p3 bra 	$L__BB1_4;
	cvta.to.global.u64 	%rd19, %rd7;
	add.s64 	%rd21, %rd19, %rd12;
	ld.global.u32 	%r15, [%rd21];
	st.global.u32 	[%rd2], %r15;
$L__BB1_4:
	setp.ne.s32 	%p4, %r15, 0;
	@%p4 bra 	$L__BB1_9;
	cvta.to.global.u64 	%rd22, %rd9;
	add.s64 	%rd24, %rd22, %rd12;
	ld.global.f32 	%f1, [%rd24];
	setp.ltu.f32 	%p5, %f1, 0f00000000;
	@%p5 bra 	$L__BB1_7;
	add.s64 	%rd26, %rd1, %rd12;
	ld.global.u32 	%r11, [%rd26];
	cvta.to.global.u64 	%rd27, %rd4;
	mul.wide.s32 	%rd28, %r11, 4;
	add.s64 	%rd29, %rd27, %rd28;
	atom.global.add.f32 	%f2, [%rd29], %f1;
	bra.uni 	$L__BB1_8;
$L__BB1_7:
	add.s64 	%rd31, %rd1, %rd12;
	ld.global.u32 	%r12, [%rd31];
	cvta.to.global.u64 	%rd32, %rd5;
	mul.wide.s32 	%rd33, %r12, 4;
	add.s64 	%rd34, %rd32, %rd33;
	neg.f32 	%f3, %f1;
	atom.global.add.f32 	%f4, [%rd34], %f3;
$L__BB1_8:
	mov.b32 	%r15, -1;
	st.global.u32 	[%rd2], %r15;
$L__BB1_9:
	setp.lt.s32 	%p6, %r15, 1;
	@%p6 bra 	$L__BB1_11;
	add.s32 	%r14, %r15, -1;
	st.global.u32 	[%rd2], %r14;
$L__BB1_11:
	ret;

}
.func  (.param .b64 func_retval0) __internal_accurate_pow(
	.param .b64 __internal_accurate_pow_param_0,
	.param .b64 __internal_accurate_pow_param_1
)
{
	.reg .pred 	%p<8>;
	.reg .b32 	%r<49>;
	.reg .b32 	%f<3>;
	.reg .b64 	%fd<109>;

	ld.param.f64 	%fd10, [__internal_accurate_pow_param_0];
	ld.param.f64 	%fd11, [__internal_accurate_pow_param_1];
	{
	.reg .b32 %temp; 
	mov.b64 	{%temp, %r46}, %fd10;
	}
	{
	.reg .b32 %temp; 
	mov.b64 	{%r45, %temp}, %fd10;
	}
	shr.u32 	%r47, %r46, 20;
	setp.gt.u32 	%p1, %r46, 1048575;
	@%p1 bra 	$L__BB2_2;
	mul.f64 	%fd12, %fd10, 0d4350000000000000;
	{
	.reg .b32 %temp; 
	mov.b64 	{%temp, %r46}, %fd12;
	}
	{
	.reg .b32 %temp; 
	mov.b64 	{%r45, %temp}, %fd12;
	}
	shr.u32 	%r16, %r46, 20;
	add.s32 	%r47, %r16, -54;
$L__BB2_2:
	add.s32 	%r48, %r47, -1023;
	and.b32  	%r17, %r46, -2146435073;
	or.b32  	%r18, %r17, 1072693248;
	mov.b64 	%fd107, {%r45, %r18};
	setp.lt.u32 	%p2, %r18, 1073127583;
	@%p2 bra 	$L__BB2_4;
	{
	.reg .b32 %temp; 
	mov.b64 	{%r19, %temp}, %fd107;
	}
	{
	.reg .b32 %temp; 
	mov.b64 	{%temp, %r20}, %fd107;
	}
	add.s32 	%r21, %r20, -1048576;
	mov.b64 	%fd107, {%r19, %r21};
	add.s32 	%r48, %r47, -1022;
$L__BB2_4:
	add.f64 	%fd13, %fd107, 0dBFF0000000000000;
	add.f64 	%fd14, %fd107, 0d3FF0000000000000;
	rcp.approx.ftz.f64 	%fd15, %fd14;
	neg.f64 	%fd16, %fd14;
	fma.rn.f64 	%fd17, %fd16, %fd15, 0d3FF0000000000000;
	fma.rn.f64 	%fd18, %fd17, %fd17, %fd17;
	fma.rn.f64 	%fd19, %fd18, %fd15, %fd15;
	mul.f64 	%fd20, %fd13, %fd19;
	fma.rn.f64 	%fd21, %fd13, %fd19, %fd20;
	mul.f64 	%fd22, %fd21, %fd21;
	fma.rn.f64 	%fd23, %fd22, 0d3EB0F5FF7D2CAFE2, 0d3ED0F5D241AD3B5A;
	fma.rn.f64 	%fd24, %fd23, %fd22, 0d3EF3B20A75488A3F;
	fma.rn.f64 	%fd25, %fd24, %fd22, 0d3F1745CDE4FAECD5;
	fma.rn.f64 	%fd26, %fd25, %fd22, 0d3F3C71C7258A578B;
	fma.rn.f64 	%fd27, %fd26, %fd22, 0d3F6249249242B910;
	fma.rn.f64 	%fd28, %fd27, %fd22, 0d3F89999999999DFB;
	sub.f64 	%fd29, %fd13, %fd21;
	add.f64 	%fd30, %fd29, %fd29;
	neg.f64 	%fd31, %fd21;
	fma.rn.f64 	%fd32, %fd31, %fd13, %fd30;
	mul.f64 	%fd33, %fd19, %fd32;
	fma.rn.f64 	%fd34, %fd22, %fd28, 0d3FB5555555555555;
	mov.f64 	%fd35, 0d3FB5555555555555;
	sub.f64 	%fd36, %fd35, %fd34;
	fma.rn.f64 	%fd37, %fd22, %fd28, %fd36;
	add.f64 	%fd38, %fd37, 0dBC46A4CB00B9E7B0;
	add.f64 	%fd39, %fd34, %fd38;
	sub.f64 	%fd40, %fd34, %fd39;
	add.f64 	%fd41, %fd38, %fd40;
	mul.rn.f64 	%fd42, %fd21, %fd21;
	neg.f64 	%fd43, %fd42;
	fma.rn.f64 	%fd44, %fd21, %fd21, %fd43;
	{
	.reg .b32 %temp; 
	mov.b64 	{%r22, %temp}, %fd33;
	}
	{
	.reg .b32 %temp; 
	mov.b64 	{%temp, %r23}, %fd33;
	}
	add.s32 	%r24, %r23, 1048576;
	mov.b64 	%fd45, {%r22, %r24};
	fma.rn.f64 	%fd46, %fd21, %fd45, %fd44;
	mul.rn.f64 	%fd47, %fd42, %fd21;
	neg.f64 	%fd48, %fd47;
	fma.rn.f64 	%fd49, %fd42, %fd21, %fd48;
	fma.rn.f64 	%fd50, %fd42, %fd33, %fd49;
	fma.rn.f64 	%fd51, %fd46, %fd21, %fd50;
	mul.rn.f64 	%fd52, %fd39, %fd47;
	neg.f64 	%fd53, %fd52;
	fma.rn.f64 	%fd54, %fd39, %fd47, %fd53;
	fma.rn.f64 	%fd55, %fd39, %fd51, %fd54;
	fma.rn.f64 	%fd56, %fd41, %fd47, %fd55;
	add.f64 	%fd57, %fd52, %fd56;
	sub.f64 	%fd58, %fd52, %fd57;
	add.f64 	%fd59, %fd56, %fd58;
	add.f64 	%fd60, %fd21, %fd57;
	sub.f64 	%fd61, %fd21, %fd60;
	add.f64 	%fd62, %fd57, %fd61;
	add.f64 	%fd63, %fd59, %fd62;
	add.f64 	%fd64, %fd33, %fd63;
	add.f64 	%fd65, %fd60, %fd64;
	sub.f64 	%fd66, %fd60, %fd65;
	add.f64 	%fd67, %fd64, %fd66;
	xor.b32  	%r25, %r48, -2147483648;
	mov.b32 	%r26, 1127219200;
	mov.b64 	%fd68, {%r25, %r26};
	mov.b32 	%r27, -2147483648;
	mov.b64 	%fd69, {%r27, %r26};
	sub.f64 	%fd70, %fd68, %fd69;
	fma.rn.f64 	%fd71, %fd70, 0d3FE62E42FEFA39EF, %fd65;
	fma.rn.f64 	%fd72, %fd70, 0dBFE62E42FEFA39EF, %fd71;
	sub.f64 	%fd73, %fd72, %fd65;
	sub.f64 	%fd74, %fd67, %fd73;
	fma.rn.f64 	%fd75, %fd70, 0d3C7ABC9E3B39803F, %fd74;
	add.f64 	%fd76, %fd71, %fd75;
	sub.f64 	%fd77, %fd71, %fd76;
	add.f64 	%fd78, %fd75, %fd77;
	{
	.reg .b32 %temp; 
	mov.b64 	{%temp, %r28}, %fd11;
	}
	{
	.reg .b32 %temp; 
	mov.b64 	{%r29, %temp}, %fd11;
	}
	shl.b32 	%r30, %r28, 1;
	setp.gt.u32 	%p3, %r30, -33554433;
	and.b32  	%r31, %r28, -15728641;
	selp.b32 	%r32, %r31, %r28, %p3;
	mov.b64 	%fd79, {%r29, %r32};
	mul.rn.f64 	%fd80, %fd76, %fd79;
	neg.f64 	%fd81, %fd80;
	fma.rn.f64 	%fd82, %fd76, %fd79, %fd81;
	fma.rn.f64 	%fd83, %fd78, %fd79, %fd82;
	add.f64 	%fd4, %fd80, %fd83;
	sub.f64 	%fd84, %fd80, %fd4;
	add.f64 	%fd5, %fd83, %fd84;
	fma.rn.f64 	%fd85, %fd4, 0d3FF71547652B82FE, 0d4338000000000000;
	{
	.reg .b32 %temp; 
	mov.b64 	{%r13, %temp}, %fd85;
	}
	mov.f64 	%fd86, 0dC338000000000000;
	add.rn.f64 	%fd87, %fd85, %fd86;
	fma.rn.f64 	%fd88, %fd87, 0dBFE62E42FEFA39EF, %fd4;
	fma.rn.f64 	%fd89, %fd87, 0dBC7ABC9E3B39803F, %fd88;
	fma.rn.f64 	%fd90, %fd89, 0d3E5ADE1569CE2BDF, 0d3E928AF3FCA213EA;
	fma.rn.f64 	%fd91, %fd90, %fd89, 0d3EC71DEE62401315;
	fma.rn.f64 	%fd92, %fd91, %fd89, 0d3EFA01997C89EB71;
	fma.rn.f64 	%fd93, %fd92, %fd89, 0d3F2A01A014761F65;
	fma.rn.f64 	%fd94, %fd93, %fd89, 0d3F56C16C1852B7AF;
	fma.rn.f64 	%fd95, %fd94, %fd89, 0d3F81111111122322;
	fma.rn.f64 	%fd96, %fd95, %fd89, 0d3FA55555555502A1;
	fma.rn.f64 	%fd97, %fd96, %fd89, 0d3FC5555555555511;
	fma.rn.f64 	%fd98, %fd97, %fd89, 0d3FE000000000000B;
	fma.rn.f64 	%fd99, %fd98, %fd89, 0d3FF0000000000000;
	fma.rn.f64 	%fd100, %fd99, %fd89, 0d3FF0000000000000;
	{
	.reg .b32 %temp; 
	mov.b64 	{%r14, %temp}, %fd100;
	}
	{
	.reg .b32 %temp; 
	mov.b64 	{%temp, %r15}, %fd100;
	}
	shl.b32 	%r33, %r13, 20;
	add.s32 	%r34, %r33, %r15;
	mov.b64 	%fd108, {%r14, %r34};
	{
	.reg .b32 %temp; 
	mov.b64 	{%temp, %r35}, %fd4;
	}
	mov.b32 	%f2, %r35;
	abs.f32 	%f1, %f2;
	setp.lt.f32 	%p4, %f1, 0f4086232B;
	@%p4 bra 	$L__BB2_7;
	setp.lt.f64 	%p5, %fd4, 0d0000000000000000;
	add.f64 	%fd101, %fd4, 0d7FF0000000000000;
	selp.f64 	%fd108, 0d0000000000000000, %fd101, %p5;
	setp.geu.f32 	%p6, %f1, 0f40874800;
	@%p6 bra 	$L__BB2_7;
	shr.u32 	%r36, %r13, 31;
	add.s32 	%r37, %r13, %r36;
	shr.s32 	%r38, %r37, 1;
	shl.b32 	%r39, %r38, 20;
	add.s32 	%r40, %r15, %r39;
	mov.b64 	%fd102, {%r14, %r40};
	sub.s32 	%r41, %r13, %r38;
	shl.b32 	%r42, %r41, 20;
	add.s32 	%r43, %r42, 1072693248;
	mov.b32 	%r44, 0;
	mov.b64 	%fd103, {%r44, %r43};
	mul.f64 	%fd108, %fd103, %fd102;
$L__BB2_7:
	abs.f64 	%fd104, %fd108;
	setp.eq.f64 	%p7, %fd104, 0d7FF0000000000000;
	fma.rn.f64 	%fd105, %fd108, %fd5, %fd108;
	selp.f64 	%fd106, %fd108, %fd105, %p7;
	st.param.f64 	[func_retval0], %fd106;
	ret;

}


// ===== COMPILED SASS (sm_100) =====

	.target	sm_100

	.elftype	@"ET_EXEC"


//--------------------- .note.nv.tkinfo           --------------------------
	.section	.note.nv.tkinfo,"",@"SHT_NOTE"
	.sectionflags	@"SHF_NOTE_NV_TKINFO"
	.tkinfo
        /*0018*/ 	.word	0x00000002
        /*0030*/ 	.string	""
        /*0030*/ 	.string	"ptxas"
        /*0030*/ 	.string	"Cuda compilation tools, release 13.0, V13.0.88"
        /*0030*/ 	.string	"Build cuda_13.0.r13.0/compiler.36424714_0"
        /*0030*/ 	.string	"-arch sm_100 -m 64 "



//--------------------- .note.nv.cuinfo           --------------------------
	.section	.note.nv.cuinfo,"",@"SHT_NOTE"
	.sectionflags	@"SHF_NOTE_NV_CUINFO"
        /*0018*/ 	.short	0x0002
        /*001a*/ 	.short	0x0064
        /*001c*/ 	.short	0x0082
	.zero		2


//--------------------- .nv.info                  --------------------------
	.section	.nv.info,"",@"SHT_CUDA_INFO"
	.align	4


	//----- nvinfo : EIATTR_REGCOUNT
	.align		4
        /*0000*/ 	.byte	0x04, 0x2f
        /*0002*/ 	.short	(.L_10 - .L_9)
	.align		4
.L_9:
        /*0004*/ 	.word	index@(_Z14neurons_kernelPKfPfS1_S1_S1_S1_S1_S1_S1_S1_PbPKtPtissbbji)
        /*0008*/ 	.word	0x0000002a


	//----- nvinfo : EIATTR_FRAME_SIZE
	.align		4
.L_10:
        /*000c*/ 	.byte	0x04, 0x11
        /*000e*/ 	.short	(.L_12 - .L_11)
	.align		4
.L_11:
        /*0010*/ 	.word	index@($_Z14neurons_kernelPKfPfS1_S1_S1_S1_S1_S1_S1_S1_PbPKtPtissbbji$__internal_accurate_pow)
        /*0014*/ 	.word	0x00000030


	//----- nvinfo : EIATTR_FRAME_SIZE
	.align		4
.L_12:
        /*0018*/ 	.byte	0x04, 0x11
        /*001a*/ 	.short	(.L_14 - .L_13)
	.align		4
.L_13:
        /*001c*/ 	.word	index@($__internal_1_$__cuda_sm3x_div_rn_noftz_f32_slowpath)
        /*0020*/ 	.word	0x00000030


	//----- nvinfo : EIATTR_FRAME_SIZE
	.align		4
.L_14:
        /*0024*/ 	.byte	0x04, 0x11
        /*0026*/ 	.short	(.L_16 - .L_15)
	.align		4
.L_15:
        /*0028*/ 	.word	index@($__internal_0_$__cuda_sm20_div_rn_f64_full)
        /*002c*/ 	.word	0x00000030


	//----- nvinfo : EIATTR_FRAME_SIZE
	.align		4
.L_16:
        /*0030*/ 	.byte	0x04, 0x11
        /*0032*/ 	.short	(.L_18 - .L_17)
	.align		4
.L_17:
        /*0034*/ 	.word	index@(_Z14neurons_kernelPKfPfS1_S1_S1_S1_S1_S1_S1_S1_PbPKtPtissbbji)
        /*0038*/ 	.word	0x00000030


	//----- nvinfo : EIATTR_REGCOUNT
	.align		4
.L_18:
        /*003c*/ 	.byte	0x04, 0x2f
        /*003e*/ 	.short	(.L_20 - .L_19)
	.align		4
.L_19:
        /*0040*/ 	.word	index@(_Z15synapses_kernelPKbPfS1_PKiS3_S3_PiPKfi)
        /*0044*/ 	.word	0x0000000e


	//----- nvinfo : EIATTR_FRAME_SIZE
	.align		4
.L_20:
        /*0048*/ 	.byte	0x04, 0x11
        /*004a*/ 	.short	(.L_22 - .L_21)
	.align		4
.L_21:
        /*004c*/ 	.word	index@(_Z15synapses_kernelPKbPfS1_PKiS3_S3_PiPKfi)
        /*0050*/ 	.word	0x00000000


	//----- nvinfo : EIATTR_MIN_STACK_SIZE
	.align		4
.L_22:
        /*0054*/ 	.byte	0x04, 0x12
        /*0056*/ 	.short	(.L_24 - .L_23)
	.align		4
.L_23:
        /*0058*/ 	.word	index@(_Z15synapses_kernelPKbPfS1_PKiS3_S3_PiPKfi)
        /*005c*/ 	.word	0x00000000


	//----- nvinfo : EIATTR_MIN_STACK_SIZE
	.align		4
.L_24:
        /*0060*/ 	.byte	0x04, 0x12
        /*0062*/ 	.short	(.L_26 - .L_25)
	.align		4
.L_25:
        /*0064*/ 	.word	index@(_Z14neurons_kernelPKfPfS1_S1_S1_S1_S1_S1_S1_S1_PbPKtPtissbbji)
        /*0068*/ 	.word	0x00000030
.L_26:


//--------------------- .nv.compat                --------------------------
	.section	.nv.compat,"",@"SHT_CUDA_COMPAT_INFO"
	.align	4
        /*0000*/ 	.byte	0x02, 0x09, 0x00, 0x00, 0x02, 0x02, 0x01, 0x00, 0x02, 0x05, 0x05, 0x00, 0x03, 0x07, 0x01, 0x01
        /*0010*/ 	.byte	0x02, 0x03, 0x00, 0x00, 0x02, 0x06, 0x01, 0x00, 0x04, 0x0b, 0x08, 0x00, 0x01, 0x00, 0x00, 0x00
        /*0020*/ 	.byte	0x00, 0x00, 0x00, 0x00


//--------------------- .nv.info._Z15synapses_kernelPKbPfS1_PKiS3_S3_PiPKfi --------------------------
	.section	.nv.info._Z15synapses_kernelPKbPfS1_PKiS3_S3_PiPKfi,"",@"SHT_CUDA_INFO"
	.sectionflags	@""
	.align	4


	//----- nvinfo : EIATTR_CUDA_API_VERSION
	.align		4
        /*0000*/ 	.byte	0x04, 0x37
        /*0002*/ 	.short	(.L_28 - .L_27)
.L_27:
        /*0004*/ 	.word	0x00000082


	//----- nvinfo : EIATTR_KPARAM_INFO
	.align		4
.L_28:
        /*0008*/ 	.byte	0x04, 0x17
        /*000a*/ 	.short	(.L_30 - .L_29)
.L_29:
        /*000c*/ 	.word	0x00000000
        /*0010*/ 	.short	0x0008
        /*0012*/ 	.short	0x0040
        /*0014*/ 	.byte	0x00, 0xf0, 0x11, 0x00


	//----- nvinfo : EIATTR_KPARAM_INFO
	.align		4
.L_30:
        /*0018*/ 	.byte	0x04, 0x17
        /*001a*/ 	.short	(.L_32 - .L_31)
.L_31:
        /*001c*/ 	.word	0x00000000
        /*0020*/ 	.short	0x0007
        /*0022*/ 	.short	0x0038
        /*0024*/ 	.byte	0x00, 0xf5, 0x21, 0x00


	//----- nvinfo : EIATTR_KPARAM_INFO
	.align		4
.L_32:
        /*0028*/ 	.byte	0x04, 0x17
        /*002a*/ 	.short	(.L_34 - .L_33)
.L_33:
        /*002c*/ 	.word	0x00000000
        /*0030*/ 	.short	0x0006
        /*0032*/ 	.short	0x0030
        /*0034*/ 	.byte	0x00, 0xf5, 0x21, 0x00


	//----- nvinfo : EIATTR_KPARAM_INFO
	.align		4
.L_34:
        /*0038*/ 	.byte	0x04, 0x17
        /*003a*/ 	.short	(.L_36 - .L_35)
.L_35:
        /*003c*/ 	.word	0x00000000
        /*0040*/ 	.short	0x0005
        /*0042*/ 	.short	0x0028
        /*0044*/ 	.byte	0x00, 0xf5, 0x21, 0x00


	//----- nvinfo : EIATTR_KPARAM_INFO
	.align		4
.L_36:
        /*0048*/ 	.byte	0x04, 0x17
        /*004a*/ 	.short	(.L_38 - .L_37)
.L_37:
        /*004c*/ 	.word	0x00000000
        /*0050*/ 	.short	0x0004
        /*0052*/ 	.short	0x0020
        /*0054*/ 	.byte	0x00, 0xf5, 0x21, 0x00


	//----- nvinfo : EIATTR_KPARAM_INFO
	.align		4
.L_38:
        /*0058*/ 	.byte	0x04, 0x17
        /*005a*/ 	.short	(.L_40 - .L_39)
.L_39:
        /*005c*/ 	.word	0x00000000
        /*0060*/ 	.short	0x0003
        /*0062*/ 	.short	0x0018
        /*0064*/ 	.byte	0x00, 0xf5, 0x21, 0x00


	//----- nvinfo : EIATTR_KPARAM_INFO
	.align		4
.L_40:
        /*0068*/ 	.byte	0x04, 0x17
        /*006a*/ 	.short	(.L_42 - .L_41)
.L_41:
        /*006c*/ 	.word	0x00000000
        /*0070*/ 	.short	0x0002
        /*0072*/ 	.short	0x0010
        /*0074*/ 	.byte	0x00, 0xf5, 0x21, 0x00


	//----- nvinfo : EIATTR_KPARAM_INFO
	.align		4
.L_42:
        /*0078*/ 	.byte	0x04, 0x17
        /*007a*/ 	.short	(.L_44 - .L_43)
.L_43:
        /*007c*/ 	.word	0x00000000
        /*0080*/ 	.short	0x0001
        /*0082*/ 	.short	0x0008
        /*0084*/ 	.byte	0x00, 0xf5, 0x21, 0x00


	//----- nvinfo : EIATTR_KPARAM_INFO
	.align		4
.L_44:
        /*0088*/ 	.byte	0x04, 0x17
        /*008a*/ 	.short	(.L_46 - .L_45)
.L_45:
        /*008c*/ 	.word	0x00000000
        /*0090*/ 	.short	0x0000
        /*0092*/ 	.short	0x0000
        /*0094*/ 	.byte	0x00, 0xf5, 0x21, 0x00


	//----- nvinfo : EIATTR_SPARSE_MMA_MASK
	.align		4
.L_46:
        /*0098*/ 	.byte	0x03, 0x50
        /*009a*/ 	.short	0x0000


	//----- nvinfo : EIATTR_MAXREG_COUNT
	.align		4
        /*009c*/ 	.byte	0x03, 0x1b
        /*009e*/ 	.short	0x00ff


	//----- nvinfo : EIATTR_MERCURY_ISA_VERSION
	.align		4
        /*00a0*/ 	.byte	0x03, 0x5f
        /*00a2*/ 	.short	0x0101


	//----- nvinfo : EIATTR_VRC_CTA_INIT_COUNT
	.align		4
        /*00a4*/ 	.byte	0x02, 0x4a
	.zero		1
	.zero		1


	//----- nvinfo : EIATTR_EXIT_INSTR_OFFSETS
	.align		4
        /*00a8*/ 	.byte	0x04, 0x1c
        /*00aa*/ 	.short	(.L_48 - .L_47)


	//   ....[0]....
.L_47:
        /*00ac*/ 	.word	0x00000070


	//   ....[1]....
        /*00b0*/ 	.word	0x000003b0


	//   ....[2]....
        /*00b4*/ 	.word	0x000003e0


	//----- nvinfo : EIATTR_CRS_STACK_SIZE
	.align		4
.L_48:
        /*00b8*/ 	.byte	0x04, 0x1e
        /*00ba*/ 	.short	(.L_50 - .L_49)
.L_49:
        /*00bc*/ 	.word	0x00000000


	//----- nvinfo : EIATTR_CBANK_PARAM_SIZE
	.align		4
.L_50:
        /*00c0*/ 	.byte	0x03, 0x19
        /*00c2*/ 	.short	0x0044


	//----- nvinfo : EIATTR_PARAM_CBANK
	.align		4
        /*00c4*/ 	.byte	0x04, 0x0a
        /*00c6*/ 	.short	(.L_52 - .L_51)
	.align		4
.L_51:
        /*00c8*/ 	.word	index@(.nv.constant0._Z15synapses_kernelPKbPfS1_PKiS3_S3_PiPKfi)
        /*00cc*/ 	.short	0x0380
        /*00ce*/ 	.short	0x0044


	//----- nvinfo : EIATTR_SW_WAR
	.align		4
.L_52:
        /*00d0*/ 	.byte	0x04, 0x36
        /*00d2*/ 	.short	(.L_54 - .L_53)
.L_53:
        /*00d4*/ 	.word	0x00000008
.L_54:


//--------------------- .nv.info._Z14neurons_kernelPKfPfS1_S1_S1_S1_S1_S1_S1_S1_PbPKtPtissbbji --------------------------
	.section	.nv.info._Z14neurons_kernelPKfPfS1_S1_S1_S1_S1_S1_S1_S1_PbPKtPtissbbji,"",@"SHT_CUDA_INFO"
	.sectionflags	@""
	.align	4


	//----- nvinfo : EIATTR_CUDA_API_VERSION
	.align		4
        /*0000*/ 	.byte	0x04, 0x37
        /*0002*/ 	.short	(.L_56 - .L_55)
.L_55:
        /*0004*/ 	.word	0x00000082


	//----- nvinfo : EIATTR_KPARAM_INFO
	.align		4
.L_56:
        /*0008*/ 	.byte	0x04, 0x17
        /*000a*/ 	.short	(.L_58 - .L_57)
.L_57:
        /*000c*/ 	.word	0x00000000
        /*0010*/ 	.short	0x0013
        /*0012*/ 	.short	0x0078
        /*0014*/ 	.byte	0x00, 0xf0, 0x11, 0x00


	//----- nvinfo : EIATTR_KPARAM_INFO
	.align		4
.L_58:
        /*0018*/ 	.byte	0x04, 0x17
        /*001a*/ 	.short	(.L_60 - .L_59)
.L_59:
        /*001c*/ 	.word	0x00000000
        /*0020*/ 	.short	0x0012
        /*0022*/ 	.short	0x0074
        /*0024*/ 	.byte	0x00, 0xf0, 0x11, 0x00


	//----- nvinfo : EIATTR_KPARAM_INFO
	.align		4
.L_60:
        /*0028*/ 	.byte	0x04, 0x17
        /*002a*/ 	.short	(.L_62 - .L_61)
.L_61:
        /*002c*/ 	.word	0x00000000
        /*0030*/ 	.short	0x0011
        /*0032*/ 	.short	0x0071
        /*0034*/ 	.byte	0x00, 0xf0, 0x05, 0x00


	//----- nvinfo : EIATTR_KPARAM_INFO
	.align		4
.L_62:
        /*0038*/ 	.byte	0x04, 0x17
        /*003a*/ 	.short	(.L_64 - .L_63)
.L_63:
        /*003c*/ 	.word	0x00000000
        /*0040*/ 	.short	0x0010
        /*0042*/ 	.short	0x0070
        /*0044*/ 	.byte	0x00, 0xf0, 0x05, 0x00


	//----- nvinfo : EIATTR_KPARAM_INFO
	.align		4
.L_64:
        /*0048*/ 	.byte	0x04, 0x17
        /*004a*/ 	.short	(.L_66 - .L_65)
.L_65:
        /*004c*/ 	.word	0x00000000
        /*0050*/ 	.short	0x000f
        /*0052*/ 	.short	0x006e
        /*0054*/ 	.byte	0x00, 0xf0, 0x09, 0x00


	//----- nvinfo : EIATTR_KPARAM_INFO
	.align		4
.L_66:
        /*0058*/ 	.byte	0x04, 0x17
        /*005a*/ 	.short	(.L_68 - .L_67)
.L_67:
        /*005c*/ 	.word	0x00000000
        /*0060*/ 	.short	0x000e
        /*0062*/ 	.short	0x006c
        /*0064*/ 	.byte	0x00, 0xf0, 0x09, 0x00


	//----- nvinfo : EIATTR_KPARAM_INFO
	.align		4
.L_68:
        /*0068*/ 	.byte	0x04, 0x17
        /*006a*/ 	.short	(.L_70 - .L_69)
.L_69:
        /*006c*/ 	.word	0x00000000
        /*0070*/ 	.short	0x000d
        /*0072*/ 	.short	0x0068
        /*0074*/ 	.byte	0x00, 0xf0, 0x11, 0x00


	//----- nvinfo : EIATTR_KPARAM_INFO
	.align		4
.L_70:
        /*0078*/ 	.byte	0x04, 0x17
        /*007a*/ 	.short	(.L_72 - .L_71)
.L_71:
        /*007c*/ 	.word	0x00000000
        /*0080*/ 	.short	0x000c
        /*0082*/ 	.short	0x0060
        /*0084*/ 	.byte	0x00, 0xf5, 0x21, 0x00


	//----- nvinfo : EIATTR_KPARAM_INFO
	.align		4
.L_72:
        /*0088*/ 	.byte	0x04, 0x17
        /*008a*/ 	.short	(.L_74 - .L_73)
.L_73:
        /*008c*/ 	.word	0x00000000
        /*0090*/ 	.short	0x000b
        /*0092*/ 	.short	0x0058
        /*0094*/ 	.byte	0x00, 0xf5, 0x21, 0x00


	//----- nvinfo : EIATTR_KPARAM_INFO
	.align		4
.L_74:
        /*0098*/ 	.byte	0x04, 0x17
        /*009a*/ 	.short	(.L_76 - .L_75)
.L_75:
        /*009c*/ 	.word	0x00000000
        /*00a0*/ 	.short	0x000a
        /*00a2*/ 	.short	0x0050
        /*00a4*/ 	.byte	0x00, 0xf5, 0x21, 0x00


	//----- nvinfo : EIATTR_KPARAM_INFO
	.align		4
.L_76:
        /*00a8*/ 	.byte	0x04, 0x17
        /*00aa*/ 	.short	(.L_78 - .L_77)
.L_77:
        /*00ac*/ 	.word	0x00000000
        /*00b0*/ 	.short	0x0009
        /*00b2*/ 	.short	0x0048
        /*00b4*/ 	.byte	0x00, 0xf5, 0x21, 0x00


	//----- nvinfo : EIATTR_KPARAM_INFO
	.align		4
.L_78:
        /*00b8*/ 	.byte	0x04, 0x17
        /*00ba*/ 	.short	(.L_80 - .L_79)
.L_79:
        /*00bc*/ 	.word	0x00000000
        /*00c0*/ 	.short	0x0008
        /*00c2*/ 	.short	0x0040
        /*00c4*/ 	.byte	0x00, 0xf5, 0x21, 0x00


	//----- nvinfo : EIATTR_KPARAM_INFO
	.align		4
.L_80:
        /*00c8*/ 	.byte	0x04, 0x17
        /*00ca*/ 	.short	(.L_82 - .L_81)
.L_81:
        /*00cc*/ 	.word	0x00000000
        /*00d0*/ 	.short	0x0007
        /*00d2*/ 	.short	0x0038
        /*00d4*/ 	.byte	0x00, 0xf5, 0x21, 0x00


	//----- nvinfo : EIATTR_KPARAM_INFO
	.align		4
.L_82:
        /*00d8*/ 	.byte	0x04, 0x17
        /*00da*/ 	.short	(.L_84 - .L_83)
.L_83:
        /*00dc*/ 	.word	0x00000000
        /*00e0*/ 	.short	0x0006
        /*00e2*/ 	.short	0x0030
        /*00e4*/ 	.byte	0x00, 0xf5, 0x21, 0x00


	//----- nvinfo : EIATTR_KPARAM_INFO
	.align		4
.L_84:
        /*00e8*/ 	.byte	0x04, 0x17
        /*00ea*/ 	.short	(.L_86 - .L_85)
.L_85:
        /*00ec*/ 	.word	0x00000000
        /*00f0*/ 	.short	0x0005
        /*00f2*/ 	.short	0x0028
        /*00f4*/ 	.byte	0x00, 0xf5, 0x21, 0x00


	//----- nvinfo : EIATTR_KPARAM_INFO
	.align		4
.L_86:
        /*00f8*/ 	.byte	0x04, 0x17
        /*00fa*/ 	.short	(.L_88 - .L_87)
.L_87:
        /*00fc*/ 	.word	0x00000000
        /*0100*/ 	.short	0x0004
        /*0102*/ 	.short	0x0020
        /*0104*/ 	.byte	0x00, 0xf5, 0x21, 0x00


	//----- nvinfo : EIATTR_KPARAM_INFO
	.align		4
.L_88:
        /*0108*/ 	.byte	0x04, 0x17
        /*010a*/ 	.short	(.L_90 - .L_89)
.L_89:
        /*010c*/ 	.word	0x00000000
        /*0110*/ 	.short	0x0003
        /*0112*/ 	.short	0x0018
        /*0114*/ 	.byte	0x00, 0xf5, 0x21, 0x00


	//----- nvinfo : EIATTR_KPARAM_INFO
	.align		4
.L_90:
        /*0118*/ 	.byte	0x04, 0x17
        /*011a*/ 	.short	(.L_92 - .L_91)
.L_91:
        /*011c*/ 	.word	0x00000000
        /*0120*/ 	.short	0x0002
        /*0122*/ 	.short	0x0010
        /*0124*/ 	.byte	0x00, 0xf5, 0x21, 0x00


	//----- nvinfo : EIATTR_KPARAM_INFO
	.align		4
.L_92:
        /*0128*/ 	.byte	0x04, 0x17
        /*012a*/ 	.short	(.L_94 - .L_93)
.L_93:
        /*012c*/ 	.word	0x00000000
        /*0130*/ 	.short	0x0001
        /*0132*/ 	.short	0x0008
        /*0134*/ 	.byte	0x00, 0xf5, 0x21, 0x00


	//----- nvinfo : EIATTR_KPARAM_INFO
	.align		4
.L_94:
        /*0138*/ 	.byte	0x04, 0x17
        /*013a*/ 	.short	(.L_96 - .L_95)
.L_95:
        /*013c*/ 	.word	0x00000000
        /*0140*/ 	.short	0x0000
        /*0142*/ 	.short	0x0000
        /*0144*/ 	.byte	0x00, 0xf5, 0x21, 0x00


	//----- nvinfo : EIATTR_SPARSE_MMA_MASK
	.align		4
.L_96:
        /*0148*/ 	.byte	0x03, 0x50
        /*014a*/ 	.short	0x0000


	//----- nvinfo : EIATTR_MAXREG_COUNT
	.align		4
        /*014c*/ 	.byte	0x03, 0x1b
        /*014e*/ 	.short	0x00ff


	//----- nvinfo : EIATTR_NUM_BARRIERS
	.align		4
        /*0150*/ 	.byte	0x02, 0x4c
        /*0152*/ 	.byte	0x01
	.zero		1


	//----- nvinfo : EIATTR_MERCURY_ISA_VERSION
	.align		4
        /*0154*/ 	.byte	0x03, 0x5f
        /*0156*/ 	.short	0x0101


	//----- nvinfo : EIATTR_VRC_CTA_INIT_COUNT
	.align		4
        /*0158*/ 	.byte	0x02, 0x4a
	.zero		1
	.zero		1


	//----- nvinfo : EIATTR_EXIT_INSTR_OFFSETS
	.align		4
        /*015c*/ 	.byte	0x04, 0x1c
        /*015e*/ 	.short	(.L_98 - .L_97)


	//   ....[0]....
.L_97:
        /*0160*/ 	.word	0x00000200


	//   ....[1]....
        /*0164*/ 	.word	0x000067f0


	//   ....[2]....
        /*0168*/ 	.word	0x00006820


	//----- nvinfo : EIATTR_CRS_STACK_SIZE
	.align		4
.L_98:
        /*016c*/ 	.byte	0x04, 0x1e
        /*016e*/ 	.short	(.L_100 - .L_99)
.L_99:
        /*0170*/ 	.word	0x00000000


	//----- nvinfo : EIATTR_CBANK_PARAM_SIZE
	.align		4
.L_100:
        /*0174*/ 	.byte	0x03, 0x19
        /*0176*/ 	.short	0x007c


	//----- nvinfo : EIATTR_PARAM_CBANK
	.align		4
        /*0178*/ 	.byte	0x04, 0x0a
        /*017a*/ 	.short	(.L_102 - .L_101)
	.align		4
.L_101:
        /*017c*/ 	.word	index@(.nv.constant0._Z14neurons_kernelPKfPfS1_S1_S1_S1_S1_S1_S1_S1_PbPKtPtissbbji)
        /*0180*/ 	.short	0x0380
        /*0182*/ 	.short	0x007c


	//----- nvinfo : EIATTR_SW_WAR
	.align		4
.L_102:
        /*0184*/ 	.byte	0x04, 0x36
        /*0186*/ 	.short	(.L_104 - .L_103)
.L_103:
        /*0188*/ 	.word	0x00000008
.L_104:


//--------------------- .nv.callgraph             --------------------------
	.section	.nv.callgraph,"",@"SHT_CUDA_CALLGRAPH"
	.align	4
	.sectionentsize	8
	.align		4
        /*0000*/ 	.word	0x00000000
	.align		4
        /*0004*/ 	.word	0xffffffff
	.align		4
        /*0008*/ 	.word	0x00000000
	.align		4
        /*000c*/ 	.word	0xfffffffe
	.align		4
        /*0010*/ 	.word	0x00000000
	.align		4
        /*0014*/ 	.word	0xfffffffd
	.align		4
        /*0018*/ 	.word	0x00000000
	.align		4
        /*001c*/ 	.word	0xfffffffc


//--------------------- .nv.constant4             --------------------------
	.section	.nv.constant4,"a",@progbits
	.align	8
	.align		8
.nv.constant4:
        /*0000*/ 	.dword	precalc_xorwow_matrix
	.align		8
        /*0008*/ 	.dword	precalc_xorwow_offset_matrix
	.align		8
        /*0010*/ 	.dword	mrg32k3aM1
	.align		8
        /*0018*/ 	.dword	mrg32k3aM2
	.align		8
        /*0020*/ 	.dword	mrg32k3aM1SubSeq
	.align		8
        /*0028*/ 	.dword	mrg32k3aM2SubSeq
	.align		8
        /*0030*/ 	.dword	mrg32k3aM1Seq
	.align		8
        /*0038*/ 	.dword	mrg32k3aM2Seq


//--------------------- .nv.constant3             --------------------------
	.section	.nv.constant3,"a",@progbits
	.align	8
.nv.constant3:
	.type		__cr_lgamma_table,@object
	.size		__cr_lgamma_table,(.L_8 - __cr_lgamma_table)
__cr_lgamma_table:
        /*0000*/ 	.byte	0x00, 0x00, 0x00, 0x00, 0x00, 0x00, 0x00, 0x00, 0x00, 0x00, 0x00, 0x00, 0x00, 0x00, 0x00, 0x00
        /*0010*/ 	.byte	0xef, 0x39, 0xfa, 0xfe, 0x42, 0x2e, 0xe6, 0x3f, 0x02, 0x20, 0x2a, 0xfa, 0x0b, 0xab, 0xfc, 0x3f
        /*0020*/ 	.byte	0xf9, 0x2c, 0x92, 0x7c, 0xa7, 0x6c, 0x09, 0x40, 0xc9, 0x79, 0x44, 0x3c, 0x64, 0x26, 0x13, 0x40
        /*0030*/ 	.byte	0xca, 0x01, 0xcf, 0x3a, 0x27, 0x51, 0x1a, 0x40, 0x30, 0xcc, 0x2d, 0xf3, 0xe1, 0x0c, 0x21, 0x40
        /*0040*/ 	.byte	0x0d, 0xb7, 0xfc, 0x82, 0x8e, 0x35, 0x25, 0x40
.L_8:


//--------------------- .text._Z15synapses_kernelPKbPfS1_PKiS3_S3_PiPKfi --------------------------
	.section	.text._Z15synapses_kernelPKbPfS1_PKiS3_S3_PiPKfi,"ax",@progbits
	.align	128
        .global         _Z15synapses_kernelPKbPfS1_PKiS3_S3_PiPKfi
        .type           _Z15synapses_kernelPKbPfS1_PKiS3_S3_PiPKfi,@function
        .size           _Z15synapses_kernelPKbPfS1_PKiS3_S3_PiPKfi,(.L_x_98 - _Z15synapses_kernelPKbPfS1_PKiS3_S3_PiPKfi)
        .other          _Z15synapses_kernelPKbPfS1_PKiS3_S3_PiPKfi,@"STO_CUDA_ENTRY STV_DEFAULT"
_Z15synapses_kernelPKbPfS1_PKiS3_S3_PiPKfi:
.text._Z15synapses_kernelPKbPfS1_PKiS3_S3_PiPKfi:
[----:B------:R-:W-:Y:S01]  /*0000*/  LDC R1, c[0x0][0x37c] ;  /* 0x0000df00ff017b82 */ /* 0x000fe20000000800 */
[----:B------:R-:W0:Y:S07]  /*0010*/  S2R R0, SR_TID.X ;  /* 0x0000000000007919 */ /* 0x000e2e0000002100 */
[----:B------:R-:W0:Y:S01]  /*0020*/  S2UR UR4, SR_CTAID.X ;  /* 0x00000000000479c3 */ /* 0x000e220000002500 */
[----:B------:R-:W1:Y:S07]  /*0030*/  LDCU UR5, c[0x0][0x3c0] ;  /* 0x00007800ff0577ac */ /* 0x000e6e0008000800 */
[----:B------:R-:W0:Y:S02]  /*0040*/  LDC R9, c[0x0][0x360] ;  /* 0x0000d800ff097b82 */ /* 0x000e240000000800 */
[----:B0-----:R-:W-:-:S05]  /*0050*/  IMAD R9, R9, UR4, R0 ;  /* 0x0000000409097c24 */ /* 0x001fca000f8e0200 */
[----:B-1----:R-:W-:-:S13]  /*0060*/  ISETP.GE.U32.AND P0, PT, R9, UR5, PT ;  /* 0x0000000509007c0c */ /* 0x002fda000bf06070 */
[----:B------:R-:W-:Y:S05]  /*0070*/  @P0 EXIT ;  /* 0x000000000000094d */ /* 0x000fea0003800000 */
[----:B------:R-:W0:Y:S01]  /*0080*/  LDC.64 R2, c[0x0][0x3b0] ;  /* 0x0000ec00ff027b82 */ /* 0x000e220000000a00 */
[----:B------:R-:W1:Y:S01]  /*0090*/  LDCU.64 UR4, c[0x0][0x358] ;  /* 0x00006b00ff0477ac */ /* 0x000e620008000a00 */
[----:B0-----:R-:W-:-:S05]  /*00a0*/  IMAD.WIDE.U32 R2, R9, 0x4, R2 ;  /* 0x0000000409027825 */ /* 0x001fca00078e0002 */
[----:B-1----:R-:W2:Y:S01]  /*00b0*/  LDG.E R11, desc[UR4][R2.64] ;  /* 0x00000004020b7981 */ /* 0x002ea2000c1e1900 */
[----:B------:R-:W-:Y:S01]  /*00c0*/  BSSY.RECONVERGENT B0, `(.L_x_0) ;  /* 0x0000011000007945 */ /* 0x000fe20003800200 */
[----:B--2---:R-:W-:-:S13]  /*00d0*/  ISETP.NE.AND P0, PT, R11, -0x1, PT ;  /* 0xffffffff0b00780c */ /* 0x004fda0003f05270 */
[----:B------:R-:W-:Y:S05]  /*00e0*/  @P0 BRA `(.L_x_1) ;  /* 0x0000000000380947 */ /* 0x000fea0003800000 */
[----:B------:R-:W0:Y:S01]  /*00f0*/  LDC.64 R4, c[0x0][0x398] ;  /* 0x0000e600ff047b82 */ /* 0x000e220000000a00 */
[----:B------:R-:W1:Y:S01]  /*0100*/  LDCU.64 UR6, c[0x0][0x380] ;  /* 0x00007000ff0677ac */ /* 0x000e620008000a00 */
[----:B0-----:R-:W-:-:S06]  /*0110*/  IMAD.WIDE.U32 R4, R9, 0x4, R4 ;  /* 0x0000000409047825 */ /* 0x001fcc00078e0004 */
[----:B------:R-:W1:Y:S02]  /*0120*/  LDG.E R4, desc[UR4][R4.64] ;  /* 0x0000000404047981 */ /* 0x000e64000c1e1900 */
[----:B-1----:R-:W-:-:S04]  /*0130*/  IADD3 R6, P0, PT, R4, UR6, RZ ;  /* 0x0000000604067c10 */ /* 0x002fc8000ff1e0ff */
[----:B------:R-:W-:-:S05]  /*0140*/  LEA.HI.X.SX32 R7, R4, UR7, 0x1, P0 ;  /* 0x0000000704077c11 */ /* 0x000fca00080f0eff */
[----:B------:R-:W2:Y:S01]  /*0150*/  LDG.E.U8 R6, desc[UR4][R6.64] ;  /* 0x0000000406067981 */ /* 0x000ea2000c1e1100 */
[----:B------:R-:W-:Y:S02]  /*0160*/  MOV R11, 0xffffffff ;  /* 0xffffffff000b7802 */ /* 0x000fe40000000f00 */
[----:B--2---:R-:W-:-:S13]  /*0170*/  ISETP.NE.AND P0, PT, R6, RZ, PT ;  /* 0x000000ff0600720c */ /* 0x004fda0003f05270 */
[----:B------:R-:W-:Y:S05]  /*0180*/  @!P0 BRA `(.L_x_1) ;  /* 0x0000000000108947 */ /* 0x000fea0003800000 */
[----:B------:R-:W0:Y:S02]  /*0190*/  LDC.64 R4, c[0x0][0x3a8] ;  /* 0x0000ea00ff047b82 */ /* 0x000e240000000a00 */
[----:B0-----:R-:W-:-:S05]  /*01a0*/  IMAD.WIDE.U32 R4, R9, 0x4, R4 ;  /* 0x0000000409047825 */ /* 0x001fca00078e0004 */
[----:B------:R-:W2:Y:S04]  /*01b0*/  LDG.E R11, desc[UR4][R4.64] ;  /* 0x00000004040b7981 */ /* 0x000ea8000c1e1900 */
[----:B--2---:R0:W-:Y:S02]  /*01c0*/  STG.E desc[UR4][R2.64], R11 ;  /* 0x0000000b02007986 */ /* 0x0041e4000c101904 */
.L_x_1:
[----:B------:R-:W-:Y:S05]  /*01d0*/  BSYNC.RECONVERGENT B0 ;  /* 0x0000000000007941 */ /* 0x000fea0003800200 */
.L_x_0:
[----:B------:R-:W-:Y:S01]  /*01e0*/  ISETP.NE.AND P0, PT, R11, RZ, PT ;  /* 0x000000ff0b00720c */ /* 0x000fe20003f05270 */
[----:B------:R-:W-:-:S12]  /*01f0*/  BSSY.RECONVERGENT B0, `(.L_x_2) ;  /* 0x000001a000007945 */ /* 0x000fd80003800200 */
[----:B------:R-:W-:Y:S05]  /*0200*/  @P0 BRA `(.L_x_3) ;  /* 0x0000000000600947 */ /* 0x000fea0003800000 */
[----:B------:R-:W1:Y:S02]  /*0210*/  LDC.64 R4, c[0x0][0x3b8] ;  /* 0x0000ee00ff047b82 */ /* 0x000e640000000a00 */
[----:B-1----:R-:W-:-:S05]  /*0220*/  IMAD.WIDE.U32 R4, R9, 0x4, R4 ;  /* 0x0000000409047825 */ /* 0x002fca00078e0004 */
[----:B0-----:R-:W2:Y:S01]  /*0230*/  LDG.E R11, desc[UR4][R4.64] ;  /* 0x00000004040b7981 */ /* 0x001ea2000c1e1900 */
[----:B------:R-:W-:Y:S01]  /*0240*/  BSSY.RECONVERGENT B1, `(.L_x_4) ;  /* 0x0000011000017945 */ /* 0x000fe20003800200 */
[----:B--2---:R-:W-:-:S13]  /*0250*/  FSETP.GE.AND P0, PT, R11, RZ, PT ;  /* 0x000000ff0b00720b */ /* 0x004fda0003f06000 */
[----:B------:R-:W-:Y:S05]  /*0260*/  @!P0 BRA `(.L_x_5) ;  /* 0x00000000001c8947 */ /* 0x000fea0003800000 */
[----:B------:R-:W0:Y:S08]  /*0270*/  LDC.64 R4, c[0x0][0x3a0] ;  /* 0x0000e800ff047b82 */ /* 0x000e300000000a00 */
[----:B------:R-:W1:Y:S01]  /*0280*/  LDC.64 R6, c[0x0][0x388] ;  /* 0x0000e200ff067b82 */ /* 0x000e620000000a00 */
[----:B0-----:R-:W-:-:S06]  /*0290*/  IMAD.WIDE.U32 R4, R9, 0x4, R4 ;  /* 0x0000000409047825 */ /* 0x001fcc00078e0004 */
[----:B------:R-:W1:Y:S02]  /*02a0*/  LDG.E R5, desc[UR4][R4.64] ;  /* 0x0000000404057981 */ /* 0x000e64000c1e1900 */
[----:B-1----:R-:W-:-:S05]  /*02b0*/  IMAD.WIDE R6, R5, 0x4, R6 ;  /* 0x0000000405067825 */ /* 0x002fca00078e0206 */
[----:B------:R1:W-:Y:S01]  /*02c0*/  REDG.E.ADD.F32.FTZ.RN.STRONG.GPU desc[UR4][R6.64], R11 ;  /* 0x0000000b060079a6 */ /* 0x0003e2000c12f304 */
[----:B------:R-:W-:Y:S05]  /*02d0*/  BRA `(.L_x_6) ;  /* 0x00000000001c7947 */ /* 0x000fea0003800000 */
.L_x_5:
[----:B------:R-:W0:Y:S02]  /*02e0*/  LDC.64 R4, c[0x0][0x3a0] ;  /* 0x0000e800ff047b82 */ /* 0x000e240000000a00 */
[----:B0-----:R-:W-:-:S06]  /*02f0*/  IMAD.WIDE.U32 R6, R9, 0x4, R4 ;  /* 0x0000000409067825 */ /* 0x001fcc00078e0004 */
[----:B------:R-:W0:Y:S01]  /*0300*/  LDC.64 R4, c[0x0][0x390] ;  /* 0x0000e400ff047b82 */ /* 0x000e220000000a00 */
[----:B------:R-:W0:Y:S01]  /*0310*/  LDG.E R7, desc[UR4][R6.64] ;  /* 0x0000000406077981 */ /* 0x000e22000c1e1900 */
[----:B------:R-:W-:Y:S01]  /*0320*/  FADD R11, -R11, -RZ ;  /* 0x800000ff0b0b7221 */ /* 0x000fe20000000100 */
[----:B0-----:R-:W-:-:S05]  /*0330*/  IMAD.WIDE R4, R7, 0x4, R4 ;  /* 0x0000000407047825 */ /* 0x001fca00078e0204 */
[----:B------:R0:W-:Y:S02]  /*0340*/  REDG.E.ADD.F32.FTZ.RN.STRONG.GPU desc[UR4][R4.64], R11 ;  /* 0x0000000b040079a6 */ /* 0x0001e4000c12f304 */
.L_x_6:
[----:B------:R-:W-:Y:S05]  /*0350*/  BSYNC.RECONVERGENT B1 ;  /* 0x0000000000017941 */ /* 0x000fea0003800200 */
.L_x_4:
[----:B0-----:R-:W-:Y:S02]  /*0360*/  MOV R5, 0xffffffff ;  /* 0xffffffff00057802 */ /* 0x001fe40000000f00 */
[----:B-1----:R-:W-:-:S03]  /*0370*/  MOV R11, 0xffffffff ;  /* 0xffffffff000b7802 */ /* 0x002fc60000000f00 */
[----:B------:R1:W-:Y:S04]  /*0380*/  STG.E desc[UR4][R2.64], R5 ;  /* 0x0000000502007986 */ /* 0x0003e8000c101904 */
.L_x_3:
[----:B------:R-:W-:Y:S05]  /*0390*/  BSYNC.RECONVERGENT B0 ;  /* 0x0000000000007941 */ /* 0x000fea0003800200 */
.L_x_2:
[----:B------:R-:W-:-:S13]  /*03a0*/  ISETP.GE.AND P0, PT, R11, 0x1, PT ;  /* 0x000000010b00780c */ /* 0x000fda0003f06270 */
[----:B------:R-:W-:Y:S05]  /*03b0*/  @!P0 EXIT ;  /* 0x000000000000894d */ /* 0x000fea0003800000 */
[----:B0-----:R-:W-:-:S05]  /*03c0*/  IADD3 R11, PT, PT, R11, -0x1, RZ ;  /* 0xffffffff0b0b7810 */ /* 0x001fca0007ffe0ff */
[----:B------:R-:W-:Y:S01]  /*03d0*/  STG.E desc[UR4][R2.64], R11 ;  /* 0x0000000b02007986 */ /* 0x000fe2000c101904 */
[----:B------:R-:W-:Y:S05]  /*03e0*/  EXIT ;  /* 0x000000000000794d */ /* 0x000fea0003800000 */
.L_x_7:
[----:B------:R-:W-:-:S00]  /*03f0*/  BRA `(.L_x_7) ;  /* 0xfffffffc00fc7947 */ /* 0x000fc0000383ffff */
[----:B------:R-:W-:-:S00]  /*0400*/  NOP ;  /* 0x0000000000007918 */ /* 0x000fc00000000000 */
[----:B------:R-:W-:-:S00]  /*0410*/  NOP ;  /* 0x0000000000007918 */ /* 0x000fc00000000000 */
[----:B------:R-:W-:-:S00]  /*0420*/  NOP ;  /* 0x0000000000007918 */ /* 0x000fc00000000000 */
[----:B------:R-:W-:-:S00]  /*0430*/  NOP ;  /* 0x0000000000007918 */ /* 0x000fc00000000000 */
[----:B------:R-:W-:-:S00]  /*0440*/  NOP ;  /* 0x0000000000007918 */ /* 0x000fc00000000000 */
[----:B------:R-:W-:-:S00]  /*0450*/  NOP ;  /* 0x0000000000007918 */ /* 0x000fc00000000000 */
[----:B------:R-:W-:-:S00]  /*0460*/  NOP ;  /* 0x0000000000007918 */ /* 0x000fc00000000000 */
[----:B------:R-:W-:-:S00]  /*0470*/  NOP ;  /* 0x0000000000007918 */ /* 0x000fc00000000000 */
.L_x_98:


//--------------------- .text._Z14neurons_kernelPKfPfS1_S1_S1_S1_S1_S1_S1_S1_PbPKtPtissbbji --------------------------
	.section	.text._Z14neurons_kernelPKfPfS1_S1_S1_S1_S1_S1_S1_S1_PbPKtPtissbbji,"ax",@progbits
	.align	128
        .global         _Z14neurons_kernelPKfPfS1_S1_S1_S1_S1_S1_S1_S1_PbPKtPtissbbji
        .type           _Z14neurons_kernelPKfPfS1_S1_S1_S1_S1_S1_S1_S1_PbPKtPtissbbji,@function
        .size           _Z14neurons_kernelPKfPfS1_S1_S1_S1_S1_S1_S1_S1_PbPKtPtissbbji,(.L_x_97 - _Z14neurons_kernelPKfPfS1_S1_S1_S1_S1_S1_S1_S1_PbPKtPtissbbji)
        .other          _Z14neurons_kernelPKfPfS1_S1_S1_S1_S1_S1_S1_S1_PbPKtPtissbbji,@"STO_CUDA_ENTRY STV_DEFAULT"
_Z14neurons_kernelPKfPfS1_S1_S1_S1_S1_S1_S1_S1_PbPKtPtissbbji:
.text._Z14neurons_kernelPKfPfS1_S1_S1_S1_S1_S1_S1_S1_PbPKtPtissbbji:
[----:B------:R-:W0:Y:S01]  /*0000*/  LDC R1, c[0x0][0x37c] ;  /* 0x0000df00ff017b82 */ /* 0x000e220000000800 */
[----:B------:R-:W1:Y:S07]  /*0010*/  S2R R3, SR_TID.X ;  /* 0x0000000000037919 */ /* 0x000e6e0000002100 */
[----:B------:R-:W1:Y:S01]  /*0020*/  S2UR UR4, SR_CTAID.X ;  /* 0x00000000000479c3 */ /* 0x000e620000002500 */
[----:B------:R-:W2:Y:S01]  /*0030*/  LDCU.64 UR8, c[0x0][0x358] ;  /* 0x00006b00ff0877ac */ /* 0x000ea20008000a00 */
[----:B------:R-:W-:Y:S01]  /*0040*/  BSSY.RECONVERGENT B0, `(.L_x_8) ;  /* 0x0000018000007945 */ /* 0x000fe20003800200 */
[----:B0-----:R-:W-:-:S05]  /*0050*/  VIADD R1, R1, 0xffffffd0 ;  /* 0xffffffd001017836 */ /* 0x001fca0000000000 */
[----:B------:R-:W1:Y:S08]  /*0060*/  LDC R2, c[0x0][0x360] ;  /* 0x0000d800ff027b82 */ /* 0x000e700000000800 */
[----:B------:R-:W0:Y:S01]  /*0070*/  LDC.64 R8, c[0x0][0x3a8] ;  /* 0x0000ea00ff087b82 */ /* 0x000e220000000a00 */
[----:B-1----:R-:W-:-:S04]  /*0080*/  IMAD R2, R2, UR4, R3 ;  /* 0x0000000402027c24 */ /* 0x002fc8000f8e0203 */
[C---:B------:R-:W-:Y:S02]  /*0090*/  VIADD R0, R2.reuse, 0xfffff865 ;  /* 0xfffff86502007836 */ /* 0x040fe40000000000 */
[----:B0-----:R-:W-:-:S03]  /*00a0*/  IMAD.WIDE.U32 R8, R2, 0x4, R8 ;  /* 0x0000000402087825 */ /* 0x001fc600078e0008 */
[----:B------:R-:W-:-:S13]  /*00b0*/  ISETP.GT.U32.AND P0, PT, R0, 0xef, PT ;  /* 0x000000ef0000780c */ /* 0x000fda0003f04070 */
[----:B--2---:R-:W-:Y:S05]  /*00c0*/  @P0 BRA `(.L_x_9) ;  /* 0x00000000003c0947 */ /* 0x004fea0003800000 */
[----:B------:R-:W0:Y:S02]  /*00d0*/  LDC R3, c[0x0][0x3f8] ;  /* 0x0000fe00ff037b82 */ /* 0x000e240000000800 */
[----:B0-----:R-:W-:-:S13]  /*00e0*/  ISETP.NE.AND P0, PT, R3, 0x2, PT ;  /* 0x000000020300780c */ /* 0x001fda0003f05270 */
[----:B------:R-:W-:Y:S05]  /*00f0*/  @!P0 BRA `(.L_x_10) ;  /* 0x0000000000208947 */ /* 0x000fea0003800000 */
[----:B------:R-:W-:-:S05]  /*0100*/  PRMT R0, R2, 0x9910, RZ ;  /* 0x0000991002007816 */ /* 0x000fca00000000ff */
[----:B------:R-:W-:-:S05]  /*0110*/  IMAD R0, R0, -0x5555, RZ ;  /* 0xffffaaab00007824 */ /* 0x000fca00078e02ff */
[----:B------:R-:W-:-:S04]  /*0120*/  LOP3.LUT R0, R0, 0xffff, RZ, 0xc0, !PT ;  /* 0x0000ffff00007812 */ /* 0x000fc800078ec0ff */
[----:B------:R-:W-:-:S04]  /*0130*/  ISETP.GT.U32.AND P0, PT, R0, 0x5555, PT ;  /* 0x000055550000780c */ /* 0x000fc80003f04070 */
[----:B------:R-:W-:-:S13]  /*0140*/  ISETP.NE.OR P0, PT, R3, 0x1, P0 ;  /* 0x000000010300780c */ /* 0x000fda0000705670 */
[----:B------:R-:W-:Y:S05]  /*0150*/  @P0 BRA `(.L_x_9) ;  /* 0x0000000000180947 */ /* 0x000fea0003800000 */
[----:B------:R0:W-:Y:S01]  /*0160*/  STG.E desc[UR8][R8.64], RZ ;  /* 0x000000ff08007986 */ /* 0x0001e2000c101908 */
[----:B------:R-:W-:Y:S05]  /*0170*/  BRA `(.L_x_9) ;  /* 0x0000000000107947 */ /* 0x000fea0003800000 */
.L_x_10:
[----:B------:R-:W-:-:S04]  /*0180*/  LOP3.LUT R0, R2, 0x1, RZ, 0xc0, !PT ;  /* 0x0000000102007812 */ /* 0x000fc800078ec0ff */
[----:B------:R-:W-:-:S04]  /*0190*/  ISETP.NE.U32.AND P0, PT, R0, 0x1, PT ;  /* 0x000000010000780c */ /* 0x000fc80003f05070 */
[----:B------:R-:W-:-:S13]  /*01a0*/  ISETP.NE.U32.AND.EX P0, PT, RZ, RZ, PT, P0 ;  /* 0x000000ffff00720c */ /* 0x000fda0003f05100 */
[----:B------:R1:W-:Y:S02]  /*01b0*/  @P0 STG.E desc[UR8][R8.64], RZ ;  /* 0x000000ff08000986 */ /* 0x0003e4000c101908 */
.L_x_9:
[----:B------:R-:W-:Y:S05]  /*01c0*/  BSYNC.RECONVERGENT B0 ;  /* 0x0000000000007941 */ /* 0x000fea0003800200 */
.L_x_8:
[----:B------:R-:W2:Y:S01]  /*01d0*/  LDCU UR4, c[0x0][0x3e8] ;  /* 0x00007d00ff0477ac */ /* 0x000ea20008000800 */
[----:B------:R-:W-:Y:S01]  /*01e0*/  BAR.SYNC.DEFER_BLOCKING 0x0 ;  /* 0x0000000000007b1d */ /* 0x000fe20000010000 */
[----:B--2---:R-:W-:-:S13]  /*01f0*/  ISETP.GE.U32.AND P0, PT, R2, UR4, PT ;  /* 0x0000000402007c0c */ /* 0x004fda000bf06070 */
[----:B------:R-:W-:Y:S05]  /*0200*/  @P0 EXIT ;  /* 0x000000000000094d */ /* 0x000fea0003800000 */
[----:B------:R-:W2:Y:S01]  /*0210*/  LDC R0, c[0x0][0x3f4] ;  /* 0x0000fd00ff007b82 */ /* 0x000ea20000000800 */
[----:B------:R-:W-:Y:S01]  /*0220*/  IMAD.MOV.U32 R15, RZ, RZ, -0x75bd8fc ;  /* 0xf8a42704ff0f7424 */ /* 0x000fe200078e00ff */
[----:B------:R-:W-:Y:S01]  /*0230*/  ISETP.NE.AND P0, PT, R2, RZ, PT ;  /* 0x000000ff0200720c */ /* 0x000fe20003f05270 */
[----:B------:R-:W-:Y:S01]  /*0240*/  IMAD.MOV.U32 R10, RZ, RZ, -0x23270784 ;  /* 0xdcd8f87cff0a7424 */ /* 0x000fe200078e00ff */
[----:B------:R-:W-:Y:S01]  /*0250*/  BSSY.RECONVERGENT B0, `(.L_x_11) ;  /* 0x0000261000007945 */ /* 0x000fe20003800200 */
[----:B------:R-:W-:Y:S02]  /*0260*/  IMAD.MOV.U32 R13, RZ, RZ, -0x75bd8fc ;  /* 0xf8a42704ff0d7424 */ /* 0x000fe400078e00ff */
[----:B------:R-:W-:Y:S01]  /*0270*/  IMAD.MOV.U32 R4, RZ, RZ, -0x23270784 ;  /* 0xdcd8f87cff047424 */ /* 0x000fe200078e00ff */
[----:B--2---:R-:W-:-:S05]  /*0280*/  LOP3.LUT R0, R0, 0xaad26b49, RZ, 0x3c, !PT ;  /* 0xaad26b4900007812 */ /* 0x004fca00078e3cff */
[----:B------:R-:W-:-:S04]  /*0290*/  IMAD R0, R0, 0x4182bed5, RZ ;  /* 0x4182bed500007824 */ /* 0x000fc800078e02ff */
[C---:B------:R-:W-:Y:S01]  /*02a0*/  VIADD R5, R0.reuse, 0x583f19 ;  /* 0x00583f1900057836 */ /* 0x040fe20000000000 */
[C---:B------:R-:W-:Y:S01]  /*02b0*/  LOP3.LUT R12, R0.reuse, 0x159a55e5, RZ, 0x3c, !PT ;  /* 0x159a55e5000c7812 */ /* 0x040fe200078e3cff */
[C---:B------:R-:W-:Y:S02]  /*02c0*/  VIADD R6, R0.reuse, 0xd9f6dc18 ;  /* 0xd9f6dc1800067836 */ /* 0x040fe40000000000 */
[----:B------:R-:W-:Y:S02]  /*02d0*/  VIADD R7, R0, 0x75bcd15 ;  /* 0x075bcd1500077836 */ /* 0x000fe40000000000 */
[----:B------:R-:W-:Y:S02]  /*02e0*/  IMAD.MOV.U32 R14, RZ, RZ, R12 ;  /* 0x000000ffff0e7224 */ /* 0x000fe400078e000c */
[----:B------:R-:W-:Y:S01]  /*02f0*/  IMAD.MOV.U32 R11, RZ, RZ, R5 ;  /* 0x000000ffff0b7224 */ /* 0x000fe200078e0005 */
[----:B------:R2:W-:Y:S04]  /*0300*/  STL.64 [R1], R6 ;  /* 0x0000000601007387 */ /* 0x0005e80000100a00 */
[----:B------:R2:W-:Y:S04]  /*0310*/  STL.64 [R1+0x8], R14 ;  /* 0x0000080e01007387 */ /* 0x0005e80000100a00 */
[----:B------:R2:W-:Y:S01]  /*0320*/  STL.64 [R1+0x10], R10 ;  /* 0x0000100a01007387 */ /* 0x0005e20000100a00 */
[----:B------:R-:W-:Y:S05]  /*0330*/  @!P0 BRA `(.L_x_12) ;  /* 0x0000002400488947 */ /* 0x000fea0003800000 */
[----:B------:R-:W-:Y:S02]  /*0340*/  IMAD.MOV.U32 R3, RZ, RZ, RZ ;  /* 0x000000ffff037224 */ /* 0x000fe400078e00ff */
[----:B------:R-:W-:Y:S02]  /*0350*/  IMAD.MOV.U32 R16, RZ, RZ, R2 ;  /* 0x000000ffff107224 */ /* 0x000fe400078e0002 */
[----:B------:R-:W-:Y:S02]  /*0360*/  IMAD.MOV.U32 R17, RZ, RZ, RZ ;  /* 0x000000ffff117224 */ /* 0x000fe400078e00ff */
[----:B------:R-:W-:Y:S02]  /*0370*/  IMAD.MOV.U32 R13, RZ, RZ, -0x75bd8fc ;  /* 0xf8a42704ff0d7424 */ /* 0x000fe400078e00ff */
[----:B------:R-:W-:-:S07]  /*0380*/  IMAD.MOV.U32 R4, RZ, RZ, -0x23270784 ;  /* 0xdcd8f87cff047424 */ /* 0x000fce00078e00ff */
.L_x_21:
[----:B------:R-:W-:Y:S01]  /*0390*/  LOP3.LUT R23, R16, 0x3, RZ, 0xc0, !PT ;  /* 0x0000000310177812 */ /* 0x000fe200078ec0ff */
[----:B------:R-:W-:Y:S03]  /*03a0*/  BSSY.RECONVERGENT B1, `(.L_x_13) ;  /* 0x0000245000017945 */ /* 0x000fe60003800200 */
[----:B------:R-:W-:-:S04]  /*03b0*/  ISETP.NE.U32.AND P0, PT, R23, RZ, PT ;  /* 0x000000ff1700720c */ /* 0x000fc80003f05070 */
[----:B------:R-:W-:-:S13]  /*03c0*/  ISETP.NE.AND.EX P0, PT, RZ, RZ, PT, P0 ;  /* 0x000000ffff00720c */ /* 0x000fda0003f05300 */
[----:B--234-:R-:W-:Y:S05]  /*03d0*/  @!P0 BRA `(.L_x_14) ;  /* 0x0000002400048947 */ /* 0x01cfea0003800000 */
[----:B--2---:R-:W2:Y:S01]  /*03e0*/  LDC.64 R10, c[0x4][RZ] ;  /* 0x01000000ff0a7b82 */ /* 0x004ea20000000a00 */
[----:B------:R-:W-:Y:S01]  /*03f0*/  IMAD.MOV.U32 R18, RZ, RZ, RZ ;  /* 0x000000ffff127224 */ /* 0x000fe200078e00ff */
[----:B------:R-:W-:Y:S02]  /*0400*/  CS2R R4, SRZ ;  /* 0x0000000000047805 */ /* 0x000fe4000001ff00 */
[----:B------:R-:W-:Y:S01]  /*0410*/  CS2R R12, SRZ ;  /* 0x00000000000c7805 */ /* 0x000fe2000001ff00 */
[----:B------:R-:W-:Y:S02]  /*0420*/  IMAD.MOV.U32 R7, RZ, RZ, RZ ;  /* 0x000000ffff077224 */ /* 0x000fe400078e00ff */
[----:B--2---:R-:W-:-:S07]  /*0430*/  IMAD.WIDE.U32 R10, R3, 0xc80, R10 ;  /* 0x00000c80030a7825 */ /* 0x004fce00078e000a */
.L_x_16:
[----:B------:R-:W-:-:S06]  /*0440*/  IMAD R19, R18, 0x4, R1 ;  /* 0x0000000412137824 */ /* 0x000fcc00078e0201 */
[----:B------:R-:W5:Y:S01]  /*0450*/  LDL R19, [R19+0x4] ;  /* 0x0000040013137983 */ /* 0x000f620000100800 */
[----:B------:R-:W-:Y:S01]  /*0460*/  IMAD.SHL.U32 R20, R18, 0x20, RZ ;  /* 0x0000002012147824 */ /* 0x000fe200078e00ff */
[----:B------:R-:W-:-:S06]  /*0470*/  UMOV UR4, URZ ;  /* 0x000000ff00047c82 */ /* 0x000fcc0008000000 */
.L_x_15:
[----:B-----5:R-:W-:Y:S01]  /*0480*/  SHF.R.U32.HI R29, RZ, UR4, R19 ;  /* 0x00000004ff1d7c19 */ /* 0x020fe20008011613 */
[----:B------:R-:W-:-:S03]  /*0490*/  VIADD R14, R20, UR4 ;  /* 0x00000004140e7c36 */ /* 0x000fc60008000000 */
[----:B------:R-:W-:-:S04]  /*04a0*/  LOP3.LUT R15, R29, 0x1, RZ, 0xc0, !PT ;  /* 0x000000011d0f7812 */ /* 0x000fc800078ec0ff */
[----:B------:R-:W-:Y:S01]  /*04b0*/  ISETP.NE.U32.AND P0, PT, R15, 0x1, PT ;  /* 0x000000010f00780c */ /* 0x000fe20003f05070 */
[----:B------:R-:W-:-:S03]  /*04c0*/  IMAD R15, R14, 0x5, RZ ;  /* 0x000000050e0f7824 */ /* 0x000fc600078e02ff */
[----:B------:R-:W-:Y:S01]  /*04d0*/  R2P PR, R29, 0x7e ;  /* 0x0000007e1d007804 */ /* 0x000fe20000000000 */
[----:B------:R-:W-:-:S08]  /*04e0*/  IMAD.WIDE.U32 R14, R15, 0x4, R10 ;  /* 0x000000040f0e7825 */ /* 0x000fd000078e000a */
[----:B------:R-:W2:Y:S04]  /*04f0*/  @!P0 LDG.E R26, desc[UR8][R14.64+0x10] ;  /* 0x000010080e1a8981 */ /* 0x000ea8000c1e1900 */
[----:B------:R-:W3:Y:S04]  /*0500*/  @P1 LDG.E R28, desc[UR8][R14.64+0x24] ;  /* 0x000024080e1c1981 */ /* 0x000ee8000c1e1900 */
[----:B------:R-:W4:Y:S04]  /*0510*/  @P2 LDG.E R30, desc[UR8][R14.64+0x38] ;  /* 0x000038080e1e2981 */ /* 0x000f28000c1e1900 */
[----:B------:R-:W4:Y:S04]  /*0520*/  @P3 LDG.E R32, desc[UR8][R14.64+0x4c] ;  /* 0x00004c080e203981 */ /* 0x000f28000c1e1900 */
[----:B------:R-:W4:Y:S04]  /*0530*/  @!P0 LDG.E R24, desc[UR8][R14.64] ;  /* 0x000000080e188981 */ /* 0x000f28000c1e1900 */
[----:B------:R-:W4:Y:S04]  /*0540*/  @P4 LDG.E R34, desc[UR8][R14.64+0x60] ;  /* 0x000060080e224981 */ /* 0x000f28000c1e1900 */
[----:B------:R-:W4:Y:S04]  /*0550*/  @P5 LDG.E R22, desc[UR8][R14.64+0x74] ;  /* 0x000074080e165981 */ /* 0x000f28000c1e1900 */
[----:B------:R-:W4:Y:S04]  /*0560*/  @!P0 LDG.E R21, desc[UR8][R14.64+0x4] ;  /* 0x000004080e158981 */ /* 0x000f28000c1e1900 */
[----:B------:R-:W4:Y:S04]  /*0570*/  @!P0 LDG.E R25, desc[UR8][R14.64+0xc] ;  /* 0x00000c080e198981 */ /* 0x000f28000c1e1900 */
[----:B------:R-:W4:Y:S04]  /*0580*/  @P1 LDG.E R27, desc[UR8][R14.64+0x18] ;  /* 0x000018080e1b1981 */ /* 0x000f28000c1e1900 */
[----:B------:R-:W4:Y:S04]  /*0590*/  @P1 LDG.E R31, desc[UR8][R14.64+0x20] ;  /* 0x000020080e1f1981 */ /* 0x000f28000c1e1900 */
[----:B------:R-:W4:Y:S04]  /*05a0*/  @P2 LDG.E R33, desc[UR8][R14.64+0x2c] ;  /* 0x00002c080e212981 */ /* 0x000f28000c1e1900 */
[----:B------:R-:W4:Y:S01]  /*05b0*/  @P5 LDG.E R35, desc[UR8][R14.64+0x68] ;  /* 0x000068080e235981 */ /* 0x000f22000c1e1900 */
[----:B--2---:R-:W-:-:S03]  /*05c0*/  @!P0 LOP3.LUT R5, R5, R26, RZ, 0x3c, !PT ;  /* 0x0000001a05058212 */ /* 0x004fc600078e3cff */
[----:B------:R-:W2:Y:S01]  /*05d0*/  @P1 LDG.E R26, desc[UR8][R14.64+0x14] ;  /* 0x000014080e1a1981 */ /* 0x000ea2000c1e1900 */
[----:B---3--:R-:W-:-:S03]  /*05e0*/  @P1 LOP3.LUT R5, R5, R28, RZ, 0x3c, !PT ;  /* 0x0000001c05051212 */ /* 0x008fc600078e3cff */
[----:B------:R-:W3:Y:S01]  /*05f0*/  @P1 LDG.E R28, desc[UR8][R14.64+0x1c] ;  /* 0x00001c080e1c1981 */ /* 0x000ee2000c1e1900 */
[----:B----4-:R-:W-:-:S03]  /*0600*/  @P2 LOP3.LUT R5, R5, R30, RZ, 0x3c, !PT ;  /* 0x0000001e05052212 */ /* 0x010fc600078e3cff */
[----:B------:R-:W4:Y:S01]  /*0610*/  @P2 LDG.E R30, desc[UR8][R14.64+0x28] ;  /* 0x000028080e1e2981 */ /* 0x000f22000c1e1900 */
[----:B------:R-:W-:-:S03]  /*0620*/  @P3 LOP3.LUT R5, R5, R32, RZ, 0x3c, !PT ;  /* 0x0000002005053212 */ /* 0x000fc600078e3cff */
[----:B------:R-:W4:Y:S01]  /*0630*/  @P6 LDG.E R32, desc[UR8][R14.64+0x88] ;  /* 0x000088080e206981 */ /* 0x000f22000c1e1900 */
[----:B------:R-:W-:-:S03]  /*0640*/  @!P0 LOP3.LUT R7, R7, R24, RZ, 0x3c, !PT ;  /* 0x0000001807078212 */ /* 0x000fc600078e3cff */
[----:B------:R-:W3:Y:S01]  /*0650*/  @!P0 LDG.E R24, desc[UR8][R14.64+0x8] ;  /* 0x000008080e188981 */ /* 0x000ee2000c1e1900 */
[----:B------:R-:W-:-:S04]  /*0660*/  @P4 LOP3.LUT R5, R5, R34, RZ, 0x3c, !PT ;  /* 0x0000002205054212 */ /* 0x000fc800078e3cff */
[----:B------:R-:W-:Y:S02]  /*0670*/  @P5 LOP3.LUT R5, R5, R22, RZ, 0x3c, !PT ;  /* 0x0000001605055212 */ /* 0x000fe400078e3cff */
[----:B------:R-:W4:Y:S01]  /*0680*/  @P2 LDG.E R22, desc[UR8][R14.64+0x30] ;  /* 0x000030080e162981 */ /* 0x000f22000c1e1900 */
[----:B------:R-:W-:-:S03]  /*0690*/  @!P0 LOP3.LUT R12, R12, R21, RZ, 0x3c, !PT ;  /* 0x000000150c0c8212 */ /* 0x000fc600078e3cff */
[----:B------:R-:W4:Y:S01]  /*06a0*/  @P2 LDG.E R21, desc[UR8][R14.64+0x34] ;  /* 0x000034080e152981 */ /* 0x000f22000c1e1900 */
[----:B------:R-:W-:-:S03]  /*06b0*/  @!P0 LOP3.LUT R4, R4, R25, RZ, 0x3c, !PT ;  /* 0x0000001904048212 */ /* 0x000fc600078e3cff */
[----:B------:R-:W4:Y:S01]  /*06c0*/  @P3 LDG.E R25, desc[UR8][R14.64+0x40] ;  /* 0x000040080e193981 */ /* 0x000f22000c1e1900 */
[----:B------:R-:W-:-:S03]  /*06d0*/  @P1 LOP3.LUT R12, R12, R27, RZ, 0x3c, !PT ;  /* 0x0000001b0c0c1212 */ /* 0x000fc600078e3cff */
[----:B------:R-:W4:Y:S01]  /*06e0*/  @P3 LDG.E R27, desc[UR8][R14.64+0x48] ;  /* 0x000048080e1b3981 */ /* 0x000f22000c1e1900 */
[----:B------:R-:W-:-:S03]  /*06f0*/  @P1 LOP3.LUT R4, R4, R31, RZ, 0x3c, !PT ;  /* 0x0000001f04041212 */ /* 0x000fc600078e3cff */
[----:B------:R-:W4:Y:S01]  /*0700*/  @P4 LDG.E R31, desc[UR8][R14.64+0x54] ;  /* 0x000054080e1f4981 */ /* 0x000f22000c1e1900 */
[----:B------:R-:W-:-:S03]  /*0710*/  @P2 LOP3.LUT R12, R12, R33, RZ, 0x3c, !PT ;  /* 0x000000210c0c2212 */ /* 0x000fc600078e3cff */
[----:B------:R-:W4:Y:S01]  /*0720*/  @P4 LDG.E R33, desc[UR8][R14.64+0x5c] ;  /* 0x00005c080e214981 */ /* 0x000f22000c1e1900 */
[----:B--2---:R-:W-:-:S03]  /*0730*/  @P1 LOP3.LUT R7, R7, R26, RZ, 0x3c, !PT ;  /* 0x0000001a07071212 */ /* 0x004fc600078e3cff */
[----:B------:R-:W2:Y:S01]  /*0740*/  @P3 LDG.E R26, desc[UR8][R14.64+0x44] ;  /* 0x000044080e1a3981 */ /* 0x000ea2000c1e1900 */
[----:B---3--:R-:W-:-:S03]  /*0750*/  @!P0 LOP3.LUT R13, R13, R24, RZ, 0x3c, !PT ;  /* 0x000000180d0d8212 */ /* 0x008fc600078e3cff */
[----:B------:R-:W3:Y:S01]  /*0760*/  @P3 LDG.E R24, desc[UR8][R14.64+0x3c] ;  /* 0x00003c080e183981 */ /* 0x000ee2000c1e1900 */
[----:B------:R-:W-:Y:S02]  /*0770*/  @P1 LOP3.LUT R13, R13, R28, RZ, 0x3c, !PT ;  /* 0x0000001c0d0d1212 */ /* 0x000fe400078e3cff */
[----:B----4-:R-:W-:Y:S01]  /*0780*/  @P2 LOP3.LUT R7, R7, R30, RZ, 0x3c, !PT ;  /* 0x0000001e07072212 */ /* 0x010fe200078e3cff */
[----:B------:R-:W4:Y:S01]  /*0790*/  @P4 LDG.E R28, desc[UR8][R14.64+0x58] ;  /* 0x000058080e1c4981 */ /* 0x000f22000c1e1900 */
[----:B------:R-:W-:-:S03]  /*07a0*/  @P2 LOP3.LUT R13, R13, R22, RZ, 0x3c, !PT ;  /* 0x000000160d0d2212 */ /* 0x000fc600078e3cff */
[----:B------:R-:W4:Y:S04]  /*07b0*/  @P4 LDG.E R22, desc[UR8][R14.64+0x50] ;  /* 0x000050080e164981 */ /* 0x000f28000c1e1900 */
[----:B------:R-:W4:Y:S01]  /*07c0*/  @P5 LDG.E R30, desc[UR8][R14.64+0x64] ;  /* 0x000064080e1e5981 */ /* 0x000f22000c1e1900 */
[----:B------:R-:W-:Y:S02]  /*07d0*/  LOP3.LUT P0, RZ, R29, 0x80, RZ, 0xc0, !PT ;  /* 0x000000801dff7812 */ /* 0x000fe4000780c0ff */
[----:B------:R-:W-:Y:S02]  /*07e0*/  @P2 LOP3.LUT R4, R4, R21, RZ, 0x3c, !PT ;  /* 0x0000001504042212 */ /* 0x000fe400078e3cff */
[----:B------:R-:W4:Y:S01]  /*07f0*/  @P5 LDG.E R21, desc[UR8][R14.64+0x70] ;  /* 0x000070080e155981 */ /* 0x000f22000c1e1900 */
[----:B------:R-:W-:-:S02]  /*0800*/  @P3 LOP3.LUT R12, R12, R25, RZ, 0x3c, !PT ;  /* 0x000000190c0c3212 */ /* 0x000fc400078e3cff */
[----:B------:R-:W-:Y:S01]  /*0810*/  @P3 LOP3.LUT R4, R4, R27, RZ, 0x3c, !PT ;  /* 0x0000001b04043212 */ /* 0x000fe200078e3cff */
[----:B------:R-:W4:Y:S01]  /*0820*/  @P6 LDG.E R25, desc[UR8][R14.64+0x7c] ;  /* 0x00007c080e196981 */ /* 0x000f22000c1e1900 */
[----:B------:R-:W-:-:S03]  /*0830*/  @P6 LOP3.LUT R5, R5, R32, RZ, 0x3c, !PT ;  /* 0x0000002005056212 */ /* 0x000fc600078e3cff */
[----:B------:R-:W4:Y:S01]  /*0840*/  @P6 LDG.E R27, desc[UR8][R14.64+0x84] ;  /* 0x000084080e1b6981 */ /* 0x000f22000c1e1900 */
[----:B------:R-:W-:Y:S02]  /*0850*/  @P4 LOP3.LUT R12, R12, R31, RZ, 0x3c, !PT ;  /* 0x0000001f0c0c4212 */ /* 0x000fe400078e3cff */
[----:B------:R-:W-:Y:S01]  /*0860*/  @P4 LOP3.LUT R4, R4, R33, RZ, 0x3c, !PT ;  /* 0x0000002104044212 */ /* 0x000fe200078e3cff */
[----:B------:R-:W4:Y:S04]  /*0870*/  @P0 LDG.E R31, desc[UR8][R14.64+0x90] ;  /* 0x000090080e1f0981 */ /* 0x000f28000c1e1900 */
[----:B------:R-:W4:Y:S04]  /*0880*/  @P0 LDG.E R33, desc[UR8][R14.64+0x98] ;  /* 0x000098080e210981 */ /* 0x000f28000c1e1900 */
[----:B------:R-:W4:Y:S01]  /*0890*/  @P0 LDG.E R32, desc[UR8][R14.64+0x9c] ;  /* 0x00009c080e200981 */ /* 0x000f22000c1e1900 */
[----:B--2---:R-:W-:-:S03]  /*08a0*/  @P3 LOP3.LUT R13, R13, R26, RZ, 0x3c, !PT ;  /* 0x0000001a0d0d3212 */ /* 0x004fc600078e3cff */
[----:B------:R-:W2:Y:S01]  /*08b0*/  @P6 LDG.E R26, desc[UR8][R14.64+0x80] ;  /* 0x000080080e1a6981 */ /* 0x000ea2000c1e1900 */
[----:B---3--:R-:W-:-:S03]  /*08c0*/  @P3 LOP3.LUT R7, R7, R24, RZ, 0x3c, !PT ;  /* 0x0000001807073212 */ /* 0x008fc600078e3cff */
[----:B------:R-:W3:Y:S01]  /*08d0*/  @P6 LDG.E R24, desc[UR8][R14.64+0x78] ;  /* 0x000078080e186981 */ /* 0x000ee2000c1e1900 */
[----:B----4-:R-:W-:-:S03]  /*08e0*/  @P4 LOP3.LUT R7, R7, R22, RZ, 0x3c, !PT ;  /* 0x0000001607074212 */ /* 0x010fc600078e3cff */
[----:B------:R-:W4:Y:S01]  /*08f0*/  @P5 LDG.E R22, desc[UR8][R14.64+0x6c] ;  /* 0x00006c080e165981 */ /* 0x000f22000c1e1900 */
[----:B------:R-:W-:Y:S02]  /*0900*/  @P4 LOP3.LUT R13, R13, R28, RZ, 0x3c, !PT ;  /* 0x0000001c0d0d4212 */ /* 0x000fe400078e3cff */
[----:B------:R-:W-:Y:S01]  /*0910*/  @P5 LOP3.LUT R7, R7, R30, RZ, 0x3c, !PT ;  /* 0x0000001e07075212 */ /* 0x000fe200078e3cff */
[----:B------:R-:W2:Y:S04]  /*0920*/  @P0 LDG.E R28, desc[UR8][R14.64+0x8c] ;  /* 0x00008c080e1c0981 */ /* 0x000ea8000c1e1900 */
[----:B------:R-:W2:Y:S01]  /*0930*/  @P0 LDG.E R30, desc[UR8][R14.64+0x94] ;  /* 0x000094080e1e0981 */ /* 0x000ea2000c1e1900 */
[----:B------:R-:W-:Y:S02]  /*0940*/  @P5 LOP3.LUT R12, R12, R35, RZ, 0x3c, !PT ;  /* 0x000000230c0c5212 */ /* 0x000fe400078e3cff */
[----:B------:R-:W-:-:S02]  /*0950*/  @P5 LOP3.LUT R4, R4, R21, RZ, 0x3c, !PT ;  /* 0x0000001504045212 */ /* 0x000fc400078e3cff */
[----:B------:R-:W-:Y:S02]  /*0960*/  @P6 LOP3.LUT R12, R12, R25, RZ, 0x3c, !PT ;  /* 0x000000190c0c6212 */ /* 0x000fe400078e3cff */
[----:B------:R-:W-:Y:S02]  /*0970*/  @P6 LOP3.LUT R4, R4, R27, RZ, 0x3c, !PT ;  /* 0x0000001b04046212 */ /* 0x000fe400078e3cff */
[----:B------:R-:W-:Y:S02]  /*0980*/  @P0 LOP3.LUT R12, R12, R31, RZ, 0x3c, !PT ;  /* 0x0000001f0c0c0212 */ /* 0x000fe400078e3cff */
[----:B------:R-:W-:Y:S02]  /*0990*/  @P0 LOP3.LUT R4, R4, R33, RZ, 0x3c, !PT ;  /* 0x0000002104040212 */ /* 0x000fe400078e3cff */
[----:B------:R-:W-:Y:S02]  /*09a0*/  @P0 LOP3.LUT R5, R5, R32, RZ, 0x3c, !PT ;  /* 0x0000002005050212 */ /* 0x000fe400078e3cff */
[----:B---3--:R-:W-:-:S02]  /*09b0*/  @P6 LOP3.LUT R7, R7, R24, RZ, 0x3c, !PT ;  /* 0x0000001807076212 */ /* 0x008fc400078e3cff */
[----:B----4-:R-:W-:-:S04]  /*09c0*/  @P5 LOP3.LUT R13, R13, R22, RZ, 0x3c, !PT ;  /* 0x000000160d0d5212 */ /* 0x010fc800078e3cff */
[----:B--2---:R-:W-:Y:S02]  /*09d0*/  @P6 LOP3.LUT R13, R13, R26, RZ, 0x3c, !PT ;  /* 0x0000001a0d0d6212 */ /* 0x004fe400078e3cff */
[----:B------:R-:W-:Y:S02]  /*09e0*/  @P0 LOP3.LUT R7, R7, R28, RZ, 0x3c, !PT ;  /* 0x0000001c07070212 */ /* 0x000fe400078e3cff */
[----:B------:R-:W-:Y:S02]  /*09f0*/  @P0 LOP3.LUT R13, R13, R30, RZ, 0x3c, !PT ;  /* 0x0000001e0d0d0212 */ /* 0x000fe400078e3cff */
[----:B------:R-:W-:-:S13]  /*0a00*/  R2P PR, R29.B1, 0x7f ;  /* 0x0000007f1d007804 */ /* 0x000fda0000001000 */
[----:B------:R-:W2:Y:S04]  /*0a10*/  @P0 LDG.E R22, desc[UR8][R14.64+0xa0] ;  /* 0x0000a0080e160981 */ /* 0x000ea8000c1e1900 */
[----:B------:R-:W3:Y:S04]  /*0a20*/  @P0 LDG.E R21, desc[UR8][R14.64+0xa4] ;  /* 0x0000a4080e150981 */ /* 0x000ee8000c1e1900 */
[----:B------:R-:W4:Y:S04]  /*0a30*/  @P0 LDG.E R24, desc[UR8][R14.64+0xa8] ;  /* 0x0000a8080e180981 */ /* 0x000f28000c1e1900 */
        /* <DEDUP_REMOVED lines=16> */
[----:B------:R-:W-:-:S03]  /*0b40*/  @P0 LOP3.LUT R5, R5, R26, RZ, 0x3c, !PT ;  /* 0x0000001a05050212 */ /* 0x000fc600078e3cff */
[----:B------:R-:W4:Y:S01]  /*0b50*/  @P3 LDG.E R26, desc[UR8][R14.64+0xe4] ;  /* 0x0000e4080e1a3981 */ /* 0x000f22000c1e1900 */
[----:B------:R-:W-:-:S03]  /*0b60*/  @P0 LOP3.LUT R4, R4, R25, RZ, 0x3c, !PT ;  /* 0x0000001904040212 */ /* 0x000fc600078e3cff */
[----:B------:R-:W4:Y:S01]  /*0b70*/  @P3 LDG.E R25, desc[UR8][R14.64+0xe0] ;  /* 0x0000e0080e193981 */ /* 0x000f22000c1e1900 */
[----:B------:R-:W-:-:S03]  /*0b80*/  @P1 LOP3.LUT R13, R13, R30, RZ, 0x3c, !PT ;  /* 0x0000001e0d0d1212 */ /* 0x000fc600078e3cff */
[----:B------:R-:W4:Y:S01]  /*0b90*/  @P4 LDG.E R30, desc[UR8][R14.64+0xf0] ;  /* 0x0000f0080e1e4981 */ /* 0x000f22000c1e1900 */
[----:B------:R-:W-:Y:S02]  /*0ba0*/  @P1 LOP3.LUT R5, R5, R32, RZ, 0x3c, !PT ;  /* 0x0000002005051212 */ /* 0x000fe400078e3cff */
[----:B------:R-:W-:Y:S01]  /*0bb0*/  LOP3.LUT P0, RZ, R29, 0x8000, RZ, 0xc0, !PT ;  /* 0x000080001dff7812 */ /* 0x000fe2000780c0ff */
[----:B------:R-:W4:Y:S01]  /*0bc0*/  @P4 LDG.E R32, desc[UR8][R14.64+0xf8] ;  /* 0x0000f8080e204981 */ /* 0x000f22000c1e1900 */
[----:B------:R-:W-:-:S03]  /*0bd0*/  @P1 LOP3.LUT R7, R7, R28, RZ, 0x3c, !PT ;  /* 0x0000001c07071212 */ /* 0x000fc600078e3cff */
[----:B------:R-:W4:Y:S01]  /*0be0*/  @P3 LDG.E R28, desc[UR8][R14.64+0xec] ;  /* 0x0000ec080e1c3981 */ /* 0x000f22000c1e1900 */
[----:B------:R-:W-:-:S03]  /*0bf0*/  @P1 LOP3.LUT R12, R12, R27, RZ, 0x3c, !PT ;  /* 0x0000001b0c0c1212 */ /* 0x000fc600078e3cff */
[----:B------:R-:W4:Y:S01]  /*0c00*/  @P3 LDG.E R27, desc[UR8][R14.64+0xe8] ;  /* 0x0000e8080e1b3981 */ /* 0x000f22000c1e1900 */
[----:B------:R-:W-:-:S03]  /*0c10*/  @P1 LOP3.LUT R4, R4, R31, RZ, 0x3c, !PT ;  /* 0x0000001f04041212 */ /* 0x000fc600078e3cff */
[----:B------:R-:W4:Y:S01]  /*0c20*/  @P4 LDG.E R29, desc[UR8][R14.64+0xf4] ;  /* 0x0000f4080e1d4981 */ /* 0x000f22000c1e1900 */
[----:B------:R-:W-:-:S03]  /*0c30*/  @P2 LOP3.LUT R7, R7, R34, RZ, 0x3c, !PT ;  /* 0x0000002207072212 */ /* 0x000fc600078e3cff */
[----:B------:R-:W4:Y:S04]  /*0c40*/  @P4 LDG.E R31, desc[UR8][R14.64+0xfc] ;  /* 0x0000fc080e1f4981 */ /* 0x000f28000c1e1900 */
[----:B------:R-:W4:Y:S01]  /*0c50*/  @P4 LDG.E R34, desc[UR8][R14.64+0x100] ;  /* 0x000100080e224981 */ /* 0x000f22000c1e1900 */
[----:B--2---:R-:W-:-:S03]  /*0c60*/  @P2 LOP3.LUT R5, R5, R22, RZ, 0x3c, !PT ;  /* 0x0000001605052212 */ /* 0x004fc600078e3cff */
[----:B------:R-:W2:Y:S01]  /*0c70*/  @P5 LDG.E R22, desc[UR8][R14.64+0x104] ;  /* 0x000104080e165981 */ /* 0x000ea2000c1e1900 */
[----:B---3--:R-:W-:-:S03]  /*0c80*/  @P2 LOP3.LUT R4, R4, R21, RZ, 0x3c, !PT ;  /* 0x0000001504042212 */ /* 0x008fc600078e3cff */
[----:B------:R-:W3:Y:S01]  /*0c90*/  @P5 LDG.E R21, desc[UR8][R14.64+0x108] ;  /* 0x000108080e155981 */ /* 0x000ee2000c1e1900 */
[----:B------:R-:W-:Y:S02]  /*0ca0*/  @P2 LOP3.LUT R12, R12, R33, RZ, 0x3c, !PT ;  /* 0x000000210c0c2212 */ /* 0x000fe400078e3cff */
[----:B------:R-:W-:Y:S02]  /*0cb0*/  @P2 LOP3.LUT R13, R13, R36, RZ, 0x3c, !PT ;  /* 0x000000240d0d2212 */ /* 0x000fe400078e3cff */
[----:B----4-:R-:W-:Y:S01]  /*0cc0*/  @P3 LOP3.LUT R7, R7, R24, RZ, 0x3c, !PT ;  /* 0x0000001807073212 */ /* 0x010fe200078e3cff */
[----:B------:R-:W4:Y:S01]  /*0cd0*/  @P0 LDG.E R36, desc[UR8][R14.64+0x13c] ;  /* 0x00013c080e240981 */ /* 0x000f22000c1e1900 */
[----:B------:R-:W-:Y:S02]  /*0ce0*/  @P3 LOP3.LUT R13, R13, R26, RZ, 0x3c, !PT ;  /* 0x0000001a0d0d3212 */ /* 0x000fe400078e3cff */
[----:B------:R-:W-:Y:S01]  /*0cf0*/  @P3 LOP3.LUT R12, R12, R25, RZ, 0x3c, !PT ;  /* 0x000000190c0c3212 */ /* 0x000fe200078e3cff */
[----:B------:R-:W4:Y:S01]  /*0d00*/  @P5 LDG.E R24, desc[UR8][R14.64+0x10c] ;  /* 0x00010c080e185981 */ /* 0x000f22000c1e1900 */
[----:B------:R-:W-:-:S03]  /*0d10*/  @P4 LOP3.LUT R7, R7, R30, RZ, 0x3c, !PT ;  /* 0x0000001e07074212 */ /* 0x000fc600078e3cff */
[----:B------:R-:W4:Y:S04]  /*0d20*/  @P5 LDG.E R25, desc[UR8][R14.64+0x110] ;  /* 0x000110080e195981 */ /* 0x000f28000c1e1900 */
        /* <DEDUP_REMOVED lines=18> */
[----:B------:R-:W-:-:S04]  /*0e50*/  UIADD3 UR4, UPT, UPT, UR4, 0x10, URZ ;  /* 0x0000001004047890 */ /* 0x000fc8000fffe0ff */
[----:B------:R-:W-:Y:S01]  /*0e60*/  UISETP.NE.AND UP0, UPT, UR4, 0x20, UPT ;  /* 0x000000200400788c */ /* 0x000fe2000bf05270 */
[----:B----4-:R-:W-:Y:S02]  /*0e70*/  @P5 LOP3.LUT R13, R13, R24, RZ, 0x3c, !PT ;  /* 0x000000180d0d5212 */ /* 0x010fe400078e3cff */
[----:B------:R-:W-:Y:S02]  /*0e80*/  @P5 LOP3.LUT R4, R4, R25, RZ, 0x3c, !PT ;  /* 0x0000001904045212 */ /* 0x000fe400078e3cff */
[----:B------:R-:W-:Y:S02]  /*0e90*/  @P5 LOP3.LUT R5, R5, R26, RZ, 0x3c, !PT ;  /* 0x0000001a05055212 */ /* 0x000fe400078e3cff */
[----:B------:R-:W-:Y:S02]  /*0ea0*/  @P6 LOP3.LUT R13, R13, R30, RZ, 0x3c, !PT ;  /* 0x0000001e0d0d6212 */ /* 0x000fe400078e3cff */
[----:B------:R-:W-:Y:S02]  /*0eb0*/  @P6 LOP3.LUT R7, R7, R28, RZ, 0x3c, !PT ;  /* 0x0000001c07076212 */ /* 0x000fe400078e3cff */
[----:B------:R-:W-:-:S02]  /*0ec0*/  @P6 LOP3.LUT R12, R12, R27, RZ, 0x3c, !PT ;  /* 0x0000001b0c0c6212 */ /* 0x000fc400078e3cff */
[----:B------:R-:W-:Y:S02]  /*0ed0*/  @P6 LOP3.LUT R4, R4, R29, RZ, 0x3c, !PT ;  /* 0x0000001d04046212 */ /* 0x000fe400078e3cff */
[----:B------:R-:W-:Y:S02]  /*0ee0*/  @P0 LOP3.LUT R7, R7, R32, RZ, 0x3c, !PT ;  /* 0x0000002007070212 */ /* 0x000fe400078e3cff */
[----:B------:R-:W-:Y:S02]  /*0ef0*/  @P0 LOP3.LUT R13, R13, R34, RZ, 0x3c, !PT ;  /* 0x000000220d0d0212 */ /* 0x000fe400078e3cff */
[----:B------:R-:W-:Y:S02]  /*0f00*/  @P0 LOP3.LUT R4, R4, R31, RZ, 0x3c, !PT ;  /* 0x0000001f04040212 */ /* 0x000fe400078e3cff */
[----:B--2---:R-:W-:Y:S02]  /*0f10*/  @P6 LOP3.LUT R5, R5, R22, RZ, 0x3c, !PT ;  /* 0x0000001605056212 */ /* 0x004fe400078e3cff */
[----:B---3--:R-:W-:-:S02]  /*0f20*/  @P0 LOP3.LUT R12, R12, R21, RZ, 0x3c, !PT ;  /* 0x000000150c0c0212 */ /* 0x008fc400078e3cff */
[----:B------:R-:W-:Y:S01]  /*0f30*/  @P0 LOP3.LUT R5, R5, R36, RZ, 0x3c, !PT ;  /* 0x0000002405050212 */ /* 0x000fe200078e3cff */
[----:B------:R-:W-:Y:S06]  /*0f40*/  BRA.U UP0, `(.L_x_15) ;  /* 0xfffffff5004c7547 */ /* 0x000fec000b83ffff */
[----:B------:R-:W-:-:S05]  /*0f50*/  VIADD R18, R18, 0x1 ;  /* 0x0000000112127836 */ /* 0x000fca0000000000 */
[----:B------:R-:W-:-:S13]  /*0f60*/  ISETP.NE.AND P0, PT, R18, 0x5, PT ;  /* 0x000000051200780c */ /* 0x000fda0003f05270 */
[----:B------:R-:W-:Y:S05]  /*0f70*/  @P0 BRA `(.L_x_16) ;  /* 0xfffffff400300947 */ /* 0x000fea000383ffff */
[----:B------:R3:W-:Y:S01]  /*0f80*/  STL [R1+0x4], R7 ;  /* 0x0000040701007387 */ /* 0x0007e20000100800 */
[----:B------:R-:W-:-:S03]  /*0f90*/  ISETP.NE.U32.AND P0, PT, R23, 0x1, PT ;  /* 0x000000011700780c */ /* 0x000fc60003f05070 */
[----:B------:R3:W-:Y:S01]  /*0fa0*/  STL.64 [R1+0x8], R12 ;  /* 0x0000080c01007387 */ /* 0x0007e20000100a00 */
[----:B------:R-:W-:-:S03]  /*0fb0*/  ISETP.NE.AND.EX P0, PT, RZ, RZ, PT, P0 ;  /* 0x000000ffff00720c */ /* 0x000fc60003f05300 */
[----:B------:R3:W-:Y:S10]  /*0fc0*/  STL.64 [R1+0x10], R4 ;  /* 0x0000100401007387 */ /* 0x0007f40000100a00 */
[----:B------:R-:W-:Y:S05]  /*0fd0*/  @!P0 BRA `(.L_x_14) ;  /* 0x0000001800048947 */ /* 0x000fea0003800000 */
[----:B------:R-:W-:Y:S01]  /*0fe0*/  UMOV UR4, URZ ;  /* 0x000000ff00047c82 */ /* 0x000fe20008000000 */
[----:B------:R-:W-:Y:S01]  /*0ff0*/  UMOV UR5, URZ ;  /* 0x000000ff00057c82 */ /* 0x000fe20008000000 */
[----:B------:R-:W-:Y:S02]  /*1000*/  IMAD.MOV.U32 R18, RZ, RZ, RZ ;  /* 0x000000ffff127224 */ /* 0x000fe400078e00ff */
[----:B---3--:R-:W-:Y:S02]  /*1010*/  IMAD.MOV.U32 R7, RZ, RZ, RZ ;  /* 0x000000ffff077224 */ /* 0x008fe400078e00ff */
[----:B------:R-:W-:Y:S02]  /*1020*/  IMAD.U32 R5, RZ, RZ, UR4 ;  /* 0x00000004ff057e24 */ /* 0x000fe4000f8e00ff */
[----:B------:R-:W-:Y:S02]  /*1030*/  IMAD.U32 R4, RZ, RZ, UR5 ;  /* 0x00000005ff047e24 */ /* 0x000fe4000f8e00ff */
[----:B------:R-:W-:-:S02]  /*1040*/  IMAD.U32 R13, RZ, RZ, UR4 ;  /* 0x00000004ff0d7e24 */ /* 0x000fc4000f8e00ff */
[----:B------:R-:W-:-:S07]  /*1050*/  IMAD.U32 R12, RZ, RZ, UR5 ;  /* 0x00000005ff0c7e24 */ /* 0x000fce000f8e00ff */
.L_x_18:
[----:B------:R-:W-:-:S06]  /*1060*/  IMAD R19, R18, 0x4, R1 ;  /* 0x0000000412137824 */ /* 0x000fcc00078e0201 */
[----:B------:R-:W5:Y:S01]  /*1070*/  LDL R19, [R19+0x4] ;  /* 0x0000040013137983 */ /* 0x000f620000100800 */
[----:B------:R-:W-:Y:S01]  /*1080*/  IMAD.SHL.U32 R20, R18, 0x20, RZ ;  /* 0x0000002012147824 */ /* 0x000fe200078e00ff */
[----:B------:R-:W-:-:S06]  /*1090*/  UMOV UR4, URZ ;  /* 0x000000ff00047c82 */ /* 0x000fcc0008000000 */
.L_x_17:
        /* <DEDUP_REMOVED lines=181> */
[----:B------:R-:W-:Y:S05]  /*1bf0*/  @P0 BRA `(.L_x_14) ;  /* 0x0000000800fc0947 */ /* 0x000fea0003800000 */
[----:B------:R-:W-:Y:S01]  /*1c00*/  UMOV UR4, URZ ;  /* 0x000000ff00047c82 */ /* 0x000fe20008000000 */
[----:B------:R-:W-:Y:S01]  /*1c10*/  UMOV UR5, URZ ;  /* 0x000000ff00057c82 */ /* 0x000fe20008000000 */
[----:B------:R-:W-:Y:S02]  /*1c20*/  IMAD.MOV.U32 R18, RZ, RZ, RZ ;  /* 0x000000ffff127224 */ /* 0x000fe400078e00ff */
[----:B----4-:R-:W-:Y:S02]  /*1c30*/  IMAD.MOV.U32 R7, RZ, RZ, RZ ;  /* 0x000000ffff077224 */ /* 0x010fe400078e00ff */
[----:B------:R-:W-:Y:S02]  /*1c40*/  IMAD.U32 R5, RZ, RZ, UR4 ;  /* 0x00000004ff057e24 */ /* 0x000fe4000f8e00ff */
[----:B------:R-:W-:Y:S02]  /*1c50*/  IMAD.U32 R4, RZ, RZ, UR5 ;  /* 0x00000005ff047e24 */ /* 0x000fe4000f8e00ff */
[----:B------:R-:W-:-:S02]  /*1c60*/  IMAD.U32 R13, RZ, RZ, UR4 ;  /* 0x00000004ff0d7e24 */ /* 0x000fc4000f8e00ff */
[----:B------:R-:W-:-:S07]  /*1c70*/  IMAD.U32 R12, RZ, RZ, UR5 ;  /* 0x00000005ff0c7e24 */ /* 0x000fce000f8e00ff */
.L_x_20:
[----:B------:R-:W-:-:S06]  /*1c80*/  IMAD R19, R18, 0x4, R1 ;  /* 0x0000000412137824 */ /* 0x000fcc00078e0201 */
[----:B------:R-:W5:Y:S01]  /*1c90*/  LDL R19, [R19+0x4] ;  /* 0x0000040013137983 */ /* 0x000f620000100800 */
[----:B------:R-:W-:Y:S01]  /*1ca0*/  IMAD.SHL.U32 R20, R18, 0x20, RZ ;  /* 0x0000002012147824 */ /* 0x000fe200078e00ff */
[----:B------:R-:W-:-:S06]  /*1cb0*/  UMOV UR4, URZ ;  /* 0x000000ff00047c82 */ /* 0x000fcc0008000000 */
.L_x_19:
        /* <DEDUP_REMOVED lines=12> */
[----:B------:R-:W4:Y:S04]  /*1d80*/  @!P0 LDG.E R23, desc[UR8][R14.64+0xc] ;  /* 0x00000c080e178981 */ /* 0x000f28000c1e1900 */
        /* <DEDUP_REMOVED lines=9> */
[----:B--2---:R-:W-:-:S03]  /*1e20*/  @!P0 LOP3.LUT R5, R5, R22, RZ, 0x3c, !PT ;  /* 0x0000001605058212 */ /* 0x004fc600078e3cff */
[----:B------:R-:W2:Y:S01]  /*1e30*/  @P2 LDG.E R22, desc[UR8][R14.64+0x28] ;  /* 0x000028080e162981 */ /* 0x000ea2000c1e1900 */
[----:B---3--:R-:W-:-:S03]  /*1e40*/  @P1 LOP3.LUT R5, R5, R24, RZ, 0x3c, !PT ;  /* 0x0000001805051212 */ /* 0x008fc600078e3cff */
[----:B------:R-:W3:Y:S01]  /*1e50*/  @!P0 LDG.E R24, desc[UR8][R14.64] ;  /* 0x000000080e188981 */ /* 0x000ee2000c1e1900 */
[----:B----4-:R-:W-:-:S03]  /*1e60*/  @P2 LOP3.LUT R5, R5, R26, RZ, 0x3c, !PT ;  /* 0x0000001a05052212 */ /* 0x010fc600078e3cff */
[----:B------:R-:W4:Y:S01]  /*1e70*/  @!P0 LDG.E R26, desc[UR8][R14.64+0x8] ;  /* 0x000008080e1a8981 */ /* 0x000f22000c1e1900 */
[----:B------:R-:W-:-:S03]  /*1e80*/  @!P0 LOP3.LUT R12, R12, R21, RZ, 0x3c, !PT ;  /* 0x000000150c0c8212 */ /* 0x000fc600078e3cff */
[----:B------:R-:W2:Y:S01]  /*1e90*/  @P2 LDG.E R21, desc[UR8][R14.64+0x2c] ;  /* 0x00002c080e152981 */ /* 0x000ea2000c1e1900 */
[----:B------:R-:W-:-:S03]  /*1ea0*/  @!P0 LOP3.LUT R4, R4, R23, RZ, 0x3c, !PT ;  /* 0x0000001704048212 */ /* 0x000fc600078e3cff */
[----:B------:R-:W2:Y:S01]  /*1eb0*/  @P2 LDG.E R23, desc[UR8][R14.64+0x34] ;  /* 0x000034080e172981 */ /* 0x000ea2000c1e1900 */
[----:B------:R-:W-:-:S03]  /*1ec0*/  @P1 LOP3.LUT R12, R12, R25, RZ, 0x3c, !PT ;  /* 0x000000190c0c1212 */ /* 0x000fc600078e3cff */
[----:B------:R-:W2:Y:S01]  /*1ed0*/  @P3 LDG.E R25, desc[UR8][R14.64+0x40] ;  /* 0x000040080e193981 */ /* 0x000ea2000c1e1900 */
[----:B------:R-:W-:-:S03]  /*1ee0*/  @P1 LOP3.LUT R4, R4, R27, RZ, 0x3c, !PT ;  /* 0x0000001b04041212 */ /* 0x000fc600078e3cff */
[----:B------:R-:W2:Y:S01]  /*1ef0*/  @P3 LDG.E R27, desc[UR8][R14.64+0x48] ;  /* 0x000048080e1b3981 */ /* 0x000ea2000c1e1900 */
[----:B------:R-:W-:-:S03]  /*1f00*/  @P3 LOP3.LUT R5, R5, R32, RZ, 0x3c, !PT ;  /* 0x0000002005053212 */ /* 0x000fc600078e3cff */
[----:B------:R-:W2:Y:S01]  /*1f10*/  @P5 LDG.E R32, desc[UR8][R14.64+0x64] ;  /* 0x000064080e205981 */ /* 0x000ea2000c1e1900 */
[----:B---3--:R-:W-:-:S03]  /*1f20*/  @!P0 LOP3.LUT R7, R7, R24, RZ, 0x3c, !PT ;  /* 0x0000001807078212 */ /* 0x008fc600078e3cff */
[----:B------:R-:W3:Y:S01]  /*1f30*/  @P2 LDG.E R24, desc[UR8][R14.64+0x30] ;  /* 0x000030080e182981 */ /* 0x000ee2000c1e1900 */
[----:B----4-:R-:W-:Y:S02]  /*1f40*/  @!P0 LOP3.LUT R13, R13, R26, RZ, 0x3c, !PT ;  /* 0x0000001a0d0d8212 */ /* 0x010fe400078e3cff */
[----:B------:R-:W-:Y:S01]  /*1f50*/  @P1 LOP3.LUT R7, R7, R28, RZ, 0x3c, !PT ;  /* 0x0000001c07071212 */ /* 0x000fe200078e3cff */
[----:B------:R-:W4:Y:S03]  /*1f60*/  @P3 LDG.E R26, desc[UR8][R14.64+0x3c] ;  /* 0x00003c080e1a3981 */ /* 0x000f26000c1e1900 */
[----:B--2---:R-:W-:Y:S01]  /*1f70*/  @P2 LOP3.LUT R7, R7, R22, RZ, 0x3c, !PT ;  /* 0x0000001607072212 */ /* 0x004fe200078e3cff */
[----:B------:R-:W2:Y:S04]  /*1f80*/  @P3 LDG.E R28, desc[UR8][R14.64+0x44] ;  /* 0x000044080e1c3981 */ /* 0x000ea8000c1e1900 */
[----:B------:R-:W2:Y:S01]  /*1f90*/  @P4 LDG.E R22, desc[UR8][R14.64+0x50] ;  /* 0x000050080e164981 */ /* 0x000ea2000c1e1900 */
[----:B------:R-:W-:-:S03]  /*1fa0*/  @P1 LOP3.LUT R13, R13, R30, RZ, 0x3c, !PT ;  /* 0x0000001e0d0d1212 */ /* 0x000fc600078e3cff */
[----:B------:R-:W2:Y:S01]  /*1fb0*/  @P4 LDG.E R30, desc[UR8][R14.64+0x58] ;  /* 0x000058080e1e4981 */ /* 0x000ea2000c1e1900 */
[----:B------:R-:W-:Y:S02]  /*1fc0*/  LOP3.LUT P0, RZ, R29, 0x80, RZ, 0xc0, !PT ;  /* 0x000000801dff7812 */ /* 0x000fe4000780c0ff */
[----:B------:R-:W-:Y:S02]  /*1fd0*/  @P2 LOP3.LUT R12, R12, R21, RZ, 0x3c, !PT ;  /* 0x000000150c0c2212 */ /* 0x000fe400078e3cff */
[----:B------:R-:W-:Y:S01]  /*1fe0*/  @P2 LOP3.LUT R4, R4, R23, RZ, 0x3c, !PT ;  /* 0x0000001704042212 */ /* 0x000fe200078e3cff */
[----:B------:R-:W2:Y:S01]  /*1ff0*/  @P5 LDG.E R21, desc[UR8][R14.64+0x68] ;  /* 0x000068080e155981 */ /* 0x000ea2000c1e1900 */
[----:B------:R-:W-:-:S03]  /*2000*/  @P3 LOP3.LUT R12, R12, R25, RZ, 0x3c, !PT ;  /* 0x000000190c0c3212 */ /* 0x000fc600078e3cff */
[----:B------:R-:W2:Y:S01]  /*2010*/  @P5 LDG.E R23, desc[UR8][R14.64+0x70] ;  /* 0x000070080e175981 */ /* 0x000ea2000c1e1900 */
[----:B------:R-:W-:-:S03]  /*2020*/  @P3 LOP3.LUT R4, R4, R27, RZ, 0x3c, !PT ;  /* 0x0000001b04043212 */ /* 0x000fc600078e3cff */
[----:B------:R-:W2:Y:S01]  /*2030*/  @P6 LDG.E R25, desc[UR8][R14.64+0x7c] ;  /* 0x00007c080e196981 */ /* 0x000ea2000c1e1900 */
[----:B------:R-:W-:-:S03]  /*2040*/  @P4 LOP3.LUT R12, R12, R31, RZ, 0x3c, !PT ;  /* 0x0000001f0c0c4212 */ /* 0x000fc600078e3cff */
[----:B------:R-:W2:Y:S01]  /*2050*/  @P6 LDG.E R27, desc[UR8][R14.64+0x84] ;  /* 0x000084080e1b6981 */ /* 0x000ea2000c1e1900 */
[----:B------:R-:W-:-:S03]  /*2060*/  @P4 LOP3.LUT R4, R4, R33, RZ, 0x3c, !PT ;  /* 0x0000002104044212 */ /* 0x000fc600078e3cff */
[----:B------:R-:W2:Y:S04]  /*2070*/  @P0 LDG.E R31, desc[UR8][R14.64+0x90] ;  /* 0x000090080e1f0981 */ /* 0x000ea8000c1e1900 */
[----:B------:R-:W2:Y:S01]  /*2080*/  @P0 LDG.E R33, desc[UR8][R14.64+0x98] ;  /* 0x000098080e210981 */ /* 0x000ea2000c1e1900 */
[----:B---3--:R-:W-:-:S03]  /*2090*/  @P2 LOP3.LUT R13, R13, R24, RZ, 0x3c, !PT ;  /* 0x000000180d0d2212 */ /* 0x008fc600078e3cff */
[----:B------:R-:W3:Y:S01]  /*20a0*/  @P6 LDG.E R24, desc[UR8][R14.64+0x78] ;  /* 0x000078080e186981 */ /* 0x000ee2000c1e1900 */
[----:B----4-:R-:W-:-:S03]  /*20b0*/  @P3 LOP3.LUT R7, R7, R26, RZ, 0x3c, !PT ;  /* 0x0000001a07073212 */ /* 0x010fc600078e3cff */
[----:B------:R-:W4:Y:S01]  /*20c0*/  @P6 LDG.E R26, desc[UR8][R14.64+0x80] ;  /* 0x000080080e1a6981 */ /* 0x000f22000c1e1900 */
[----:B--2---:R-:W-:-:S03]  /*20d0*/  @P3 LOP3.LUT R13, R13, R28, RZ, 0x3c, !PT ;  /* 0x0000001c0d0d3212 */ /* 0x004fc600078e3cff */
[----:B------:R-:W2:Y:S01]  /*20e0*/  @P0 LDG.E R28, desc[UR8][R14.64+0x8c] ;  /* 0x00008c080e1c0981 */ /* 0x000ea2000c1e1900 */
[----:B------:R-:W-:-:S03]  /*20f0*/  @P4 LOP3.LUT R7, R7, R22, RZ, 0x3c, !PT ;  /* 0x0000001607074212 */ /* 0x000fc600078e3cff */
        /* <DEDUP_REMOVED lines=12> */
[----:B------:R-:W-:-:S02]  /*21c0*/  @P0 LOP3.LUT R12, R12, R31, RZ, 0x3c, !PT ;  /* 0x0000001f0c0c0212 */ /* 0x000fc400078e3cff */
[----:B------:R-:W-:Y:S02]  /*21d0*/  @P0 LOP3.LUT R4, R4, R33, RZ, 0x3c, !PT ;  /* 0x0000002104040212 */ /* 0x000fe400078e3cff */
[----:B---3--:R-:W-:Y:S02]  /*21e0*/  @P6 LOP3.LUT R7, R7, R24, RZ, 0x3c, !PT ;  /* 0x0000001807076212 */ /* 0x008fe400078e3cff */
[----:B----4-:R-:W-:-:S04]  /*21f0*/  @P5 LOP3.LUT R13, R13, R22, RZ, 0x3c, !PT ;  /* 0x000000160d0d5212 */ /* 0x010fc800078e3cff */
[----:B------:R-:W-:Y:S02]  /*2200*/  @P6 LOP3.LUT R13, R13, R26, RZ, 0x3c, !PT ;  /* 0x0000001a0d0d6212 */ /* 0x000fe400078e3cff */
        /* <DEDUP_REMOVED lines=37> */
[----:B------:R-:W-:Y:S02]  /*2460*/  LOP3.LUT P0, RZ, R29, 0x8000, RZ, 0xc0, !PT ;  /* 0x000080001dff7812 */ /* 0x000fe4000780c0ff */
[----:B------:R-:W-:Y:S01]  /*2470*/  @P1 LOP3.LUT R4, R4, R31, RZ, 0x3c, !PT ;  /* 0x0000001f04041212 */ /* 0x000fe200078e3cff */
[----:B------:R-:W4:Y:S04]  /*2480*/  @P4 LDG.E R29, desc[UR8][R14.64+0xf4] ;  /* 0x0000f4080e1d4981 */ /* 0x000f28000c1e1900 */
[----:B------:R-:W4:Y:S01]  /*2490*/  @P4 LDG.E R31, desc[UR8][R14.64+0xfc] ;  /* 0x0000fc080e1f4981 */ /* 0x000f22000c1e1900 */
[----:B--2---:R-:W-:-:S03]  /*24a0*/  @P2 LOP3.LUT R13, R13, R22, RZ, 0x3c, !PT ;  /* 0x000000160d0d2212 */ /* 0x004fc600078e3cff */
[----:B------:R-:W2:Y:S01]  /*24b0*/  @P5 LDG.E R22, desc[UR8][R14.64+0x104] ;  /* 0x000104080e165981 */ /* 0x000ea2000c1e1900 */
[----:B---3--:R-:W-:Y:S02]  /*24c0*/  @P2 LOP3.LUT R5, R5, R26, RZ, 0x3c, !PT ;  /* 0x0000001a05052212 */ /* 0x008fe400078e3cff */
[----:B------:R-:W-:Y:S01]  /*24d0*/  @P2 LOP3.LUT R12, R12, R21, RZ, 0x3c, !PT ;  /* 0x000000150c0c2212 */ /* 0x000fe200078e3cff */
[----:B------:R-:W3:Y:S01]  /*24e0*/  @P5 LDG.E R26, desc[UR8][R14.64+0x10c] ;  /* 0x00010c080e1a5981 */ /* 0x000ee2000c1e1900 */
[----:B----4-:R-:W-:-:S03]  /*24f0*/  @P2 LOP3.LUT R4, R4, R23, RZ, 0x3c, !PT ;  /* 0x0000001704042212 */ /* 0x010fc600078e3cff */
[----:B------:R-:W4:Y:S04]  /*2500*/  @P5 LDG.E R21, desc[UR8][R14.64+0x108] ;  /* 0x000108080e155981 */ /* 0x000f28000c1e1900 */
[----:B------:R-:W4:Y:S01]  /*2510*/  @P5 LDG.E R23, desc[UR8][R14.64+0x110] ;  /* 0x000110080e175981 */ /* 0x000f22000c1e1900 */
[----:B------:R-:W-:-:S03]  /*2520*/  @P3 LOP3.LUT R7, R7, R28, RZ, 0x3c, !PT ;  /* 0x0000001c07073212 */ /* 0x000fc600078e3cff */
[----:B------:R-:W4:Y:S01]  /*2530*/  @P5 LDG.E R28, desc[UR8][R14.64+0x114] ;  /* 0x000114080e1c5981 */ /* 0x000f22000c1e1900 */
[----:B------:R-:W-:-:S03]  /*2540*/  @P3 LOP3.LUT R5, R5, R32, RZ, 0x3c, !PT ;  /* 0x0000002005053212 */ /* 0x000fc600078e3cff */
[----:B------:R-:W4:Y:S01]  /*2550*/  @P6 LDG.E R32, desc[UR8][R14.64+0x120] ;  /* 0x000120080e206981 */ /* 0x000f22000c1e1900 */
[----:B------:R-:W-:Y:S02]  /*2560*/  @P3 LOP3.LUT R12, R12, R25, RZ, 0x3c, !PT ;  /* 0x000000190c0c3212 */ /* 0x000fe400078e3cff */
[----:B------:R-:W-:Y:S01]  /*2570*/  @P4 LOP3.LUT R5, R5, R24, RZ, 0x3c, !PT ;  /* 0x0000001805054212 */ /* 0x000fe200078e3cff */
        /* <DEDUP_REMOVED lines=11> */
[----:B------:R-:W4:Y:S04]  /*2630*/  @P0 LDG.E R29, desc[UR8][R14.64+0x130] ;  /* 0x000130080e1d0981 */ /* 0x000f28000c1e1900 */
[----:B------:R-:W4:Y:S04]  /*2640*/  @P0 LDG.E R36, desc[UR8][R14.64+0x13c] ;  /* 0x00013c080e240981 */ /* 0x000f28000c1e1900 */
[----:B------:R-:W4:Y:S01]  /*2650*/  @P0 LDG.E R31, desc[UR8][R14.64+0x138] ;  /* 0x000138080e1f0981 */ /* 0x000f22000c1e1900 */
[----:B--2---:R-:W-:-:S03]  /*2660*/  @P5 LOP3.LUT R7, R7, R22, RZ, 0x3c, !PT ;  /* 0x0000001607075212 */ /* 0x004fc600078e3cff */
[----:B------:R-:W2:Y:S01]  /*2670*/  @P0 LDG.E R22, desc[UR8][R14.64+0x134] ;  /* 0x000134080e160981 */ /* 0x000ea2000c1e1900 */
[----:B------:R-:W-:-:S04]  /*2680*/  UIADD3 UR4, UPT, UPT, UR4, 0x10, URZ ;  /* 0x0000001004047890 */ /* 0x000fc8000fffe0ff */
[----:B------:R-:W-:Y:S01]  /*2690*/  UISETP.NE.AND UP0, UPT, UR4, 0x20, UPT ;  /* 0x000000200400788c */ /* 0x000fe2000bf05270 */
[----:B---3--:R-:W-:Y:S02]  /*26a0*/  @P5 LOP3.LUT R13, R13, R26, RZ, 0x3c, !PT ;  /* 0x0000001a0d0d5212 */ /* 0x008fe400078e3cff */
[----:B----4-:R-:W-:Y:S02]  /*26b0*/  @P5 LOP3.LUT R12, R12, R21, RZ, 0x3c, !PT ;  /* 0x000000150c0c5212 */ /* 0x010fe400078e3cff */
        /* <DEDUP_REMOVED lines=11> */
[----:B--2---:R-:W-:Y:S01]  /*2770*/  @P0 LOP3.LUT R13, R13, R22, RZ, 0x3c, !PT ;  /* 0x000000160d0d0212 */ /* 0x004fe200078e3cff */
[----:B------:R-:W-:Y:S06]  /*2780*/  BRA.U UP0, `(.L_x_19) ;  /* 0xfffffff5004c7547 */ /* 0x000fec000b83ffff */
[----:B------:R-:W-:-:S05]  /*2790*/  VIADD R18, R18, 0x1 ;  /* 0x0000000112127836 */ /* 0x000fca0000000000 */
[----:B------:R-:W-:-:S13]  /*27a0*/  ISETP.NE.AND P0, PT, R18, 0x5, PT ;  /* 0x000000051200780c */ /* 0x000fda0003f05270 */
[----:B------:R-:W-:Y:S05]  /*27b0*/  @P0 BRA `(.L_x_20) ;  /* 0xfffffff400300947 */ /* 0x000fea000383ffff */
[----:B------:R2:W-:Y:S04]  /*27c0*/  STL [R1+0x4], R7 ;  /* 0x0000040701007387 */ /* 0x0005e80000100800 */
[----:B------:R2:W-:Y:S04]  /*27d0*/  STL.64 [R1+0x8], R12 ;  /* 0x0000080c01007387 */ /* 0x0005e80000100a00 */
[----:B------:R2:W-:Y:S02]  /*27e0*/  STL.64 [R1+0x10], R4 ;  /* 0x0000100401007387 */ /* 0x0005e40000100a00 */
.L_x_14:
[----:B------:R-:W-:Y:S05]  /*27f0*/  BSYNC.RECONVERGENT B1 ;  /* 0x0000000000017941 */ /* 0x000fea0003800200 */
.L_x_13:
[C---:B------:R-:W-:Y:S01]  /*2800*/  ISETP.GT.U32.AND P0, PT, R16.reuse, 0x3, PT ;  /* 0x000000031000780c */ /* 0x040fe20003f04070 */
[----:B------:R-:W-:Y:S01]  /*2810*/  VIADD R3, R3, 0x1 ;  /* 0x0000000103037836 */ /* 0x000fe20000000000 */
[--C-:B------:R-:W-:Y:S02]  /*2820*/  SHF.R.U64 R16, R16, 0x2, R17.reuse ;  /* 0x0000000210107819 */ /* 0x100fe40000001211 */
[----:B------:R-:W-:Y:S02]  /*2830*/  ISETP.GT.U32.AND.EX P0, PT, R17, RZ, PT, P0 ;  /* 0x000000ff1100720c */ /* 0x000fe40003f04100 */
[----:B------:R-:W-:-:S11]  /*2840*/  SHF.R.U32.HI R17, RZ, 0x2, R17 ;  /* 0x00000002ff117819 */ /* 0x000fd60000011611 */
[----:B------:R-:W-:Y:S05]  /*2850*/  @P0 BRA `(.L_x_21) ;  /* 0xffffffd800cc0947 */ /* 0x000fea000383ffff */
.L_x_12:
[----:B------:R-:W-:Y:S05]  /*2860*/  BSYNC.RECONVERGENT B0 ;  /* 0x0000000000007941 */ /* 0x000fea0003800200 */
.L_x_11:
[----:B------:R-:W5:Y:S01]  /*2870*/  LDCU.U16 UR4, c[0x0][0x3ec] ;  /* 0x00007d80ff0477ac */ /* 0x000f620008000400 */
[----:B--2---:R-:W2:Y:S01]  /*2880*/  LDC R15, c[0x0][0x3f4] ;  /* 0x0000fd00ff0f7b82 */ /* 0x004ea20000000800 */
[----:B------:R-:W-:Y:S01]  /*2890*/  VIADD R14, R2, 0xfffff33d ;  /* 0xfffff33d020e7836 */ /* 0x000fe20000000000 */
[----:B------:R-:W-:Y:S01]  /*28a0*/  BSSY.RECONVERGENT B0, `(.L_x_22) ;  /* 0x00000b1000007945 */ /* 0x000fe20003800200 */
[----:B------:R-:W0:Y:S01]  /*28b0*/  LDCU.U8 UR5, c[0x0][0x3f0] ;  /* 0x00007e00ff0577ac */ /* 0x000e220008000000 */
[----:B------:R-:W1:Y:S01]  /*28c0*/  LDCU.64 UR10, c[0x0][0x3d0] ;  /* 0x00007a00ff0a77ac */ /* 0x000e620008000a00 */
[----:B------:R-:W3:Y:S01]  /*28d0*/  LDCU.S8 UR6, c[0x0][0x3f1] ;  /* 0x00007e20ff0677ac */ /* 0x000ee20008000200 */
[----:B-----5:R-:W-:Y:S02]  /*28e0*/  UPRMT UR4, UR4, 0x9910, URZ ;  /* 0x0000991004047896 */ /* 0x020fe400080000ff */
[----:B0-----:R-:W-:-:S04]  /*28f0*/  UPRMT UR5, UR5, 0x8880, URZ ;  /* 0x0000888005057896 */ /* 0x001fc800080000ff */
[----:B------:R-:W-:Y:S01]  /*2900*/  ISETP.NE.AND P0, PT, RZ, UR4, PT ;  /* 0x00000004ff007c0c */ /* 0x000fe2000bf05270 */
[----:B--2---:R-:W-:Y:S01]  /*2910*/  IMAD R15, R15, -0x33333333, RZ ;  /* 0xcccccccd0f0f7824 */ /* 0x004fe200078e02ff */
[C---:B-1----:R-:W-:Y:S02]  /*2920*/  IADD3 R10, P1, PT, R2.reuse, UR10, RZ ;  /* 0x0000000a020a7c10 */ /* 0x042fe4000ff3e0ff */
[----:B------:R-:W-:Y:S01]  /*2930*/  ISETP.LT.U32.AND P0, PT, R2, 0x32, P0 ;  /* 0x000000320200780c */ /* 0x000fe20000701070 */
[----:B---3--:R-:W-:Y:S02]  /*2940*/  UMOV UR4, UR6 ;  /* 0x0000000600047c82 */ /* 0x008fe40008000000 */
[----:B------:R-:W-:Y:S01]  /*2950*/  IMAD.X R11, RZ, RZ, UR11, P1 ;  /* 0x0000000bff0b7e24 */ /* 0x000fe200088e06ff */
[----:B------:R-:W-:Y:S02]  /*2960*/  SEL R3, RZ, 0x1, !P0 ;  /* 0x00000001ff037807 */ /* 0x000fe40004000000 */
[----:B------:R-:W-:Y:S01]  /*2970*/  ISETP.NE.AND P0, PT, RZ, UR4, PT ;  /* 0x00000004ff007c0c */ /* 0x000fe2000bf05270 */
[----:B------:R-:W-:Y:S01]  /*2980*/  UMOV UR4, UR5 ;  /* 0x0000000500047c82 */ /* 0x000fe20008000000 */
[----:B------:R-:W-:Y:S01]  /*2990*/  SHF.L.W.U32.HI R15, R15, 0x1f, R15 ;  /* 0x0000001f0f0f7819 */ /* 0x000fe20000010e0f */
[----:B------:R0:W-:Y:S01]  /*29a0*/  STG.E.U8 desc[UR8][R10.64], R3 ;  /* 0x000000030a007986 */ /* 0x0001e2000c101108 */
[----:B------:R-:W-:-:S04]  /*29b0*/  ISETP.EQ.OR P0, PT, RZ, UR4, !P0 ;  /* 0x00000004ff007c0c */ /* 0x000fc8000c702670 */
[----:B------:R-:W-:-:S04]  /*29c0*/  ISETP.GT.U32.OR P0, PT, R14, 0xc3, P0 ;  /* 0x000000c30e00780c */ /* 0x000fc80000704470 */
[----:B------:R-:W-:-:S13]  /*29d0*/  ISETP.GT.U32.OR P0, PT, R15, 0x19999999, P0 ;  /* 0x199999990f00780c */ /* 0x000fda0000704470 */
[----:B0-----:R-:W-:Y:S05]  /*29e0*/  @P0 BRA `(.L_x_23) ;  /* 0x0000000000500947 */ /* 0x001fea0003800000 */
[----:B----4-:R-:W-:Y:S01]  /*29f0*/  SHF.R.U32.HI R4, RZ, 0x2, R7 ;  /* 0x00000002ff047819 */ /* 0x010fe20000011607 */
[----:B------:R-:W-:Y:S02]  /*2a00*/  IMAD.SHL.U32 R3, R5, 0x10, RZ ;  /* 0x0000001005037824 */ /* 0x000fe400078e00ff */
[----:B------:R-:W-:Y:S01]  /*2a10*/  IMAD.MOV.U32 R16, RZ, RZ, R13 ;  /* 0x000000ffff107224 */ /* 0x000fe200078e000d */
[----:B------:R-:W-:Y:S01]  /*2a20*/  LOP3.LUT R4, R4, R7, RZ, 0x3c, !PT ;  /* 0x0000000704047212 */ /* 0x000fe200078e3cff */
[----:B------:R-:W-:-:S04]  /*2a30*/  IMAD.MOV.U32 R7, RZ, RZ, R12 ;  /* 0x000000ffff077224 */ /* 0x000fc800078e000c */
[----:B------:R-:W-:-:S05]  /*2a40*/  IMAD.SHL.U32 R6, R4, 0x2, RZ ;  /* 0x0000000204067824 */ /* 0x000fca00078e00ff */
[----:B------:R-:W-:Y:S01]  /*2a50*/  LOP3.LUT R4, R4, R6, R3, 0x96, !PT ;  /* 0x0000000604047212 */ /* 0x000fe200078e9603 */
[----:B------:R-:W-:Y:S02]  /*2a60*/  VIADD R6, R0, 0xd9fc63dd ;  /* 0xd9fc63dd00067836 */ /* 0x000fe40000000000 */
[----:B------:R-:W-:Y:S01]  /*2a70*/  IMAD.MOV.U32 R3, RZ, RZ, 0x2f800000 ;  /* 0x2f800000ff037424 */ /* 0x000fe200078e00ff */
[----:B------:R-:W-:-:S05]  /*2a80*/  LOP3.LUT R5, R4, R5, RZ, 0x3c, !PT ;  /* 0x0000000504057212 */ /* 0x000fca00078e3cff */
[----:B------:R-:W-:-:S05]  /*2a90*/  IMAD.IADD R0, R5, 0x1, R6 ;  /* 0x0000000105007824 */ /* 0x000fca00078e0206 */
[----:B------:R-:W-:-:S05]  /*2aa0*/  I2FP.F32.U32 R0, R0 ;  /* 0x0000000000007245 */ /* 0x000fca0000201000 */
[----:B------:R-:W-:Y:S01]  /*2ab0*/  FFMA R0, R0, R3, 1.1641532182693481445e-10 ;  /* 0x2f00000000007423 */ /* 0x000fe20000000003 */
[----:B------:R-:W-:-:S03]  /*2ac0*/  IMAD.MOV.U32 R3, RZ, RZ, 0x1 ;  /* 0x00000001ff037424 */ /* 0x000fc600078e00ff */
[----:B------:R-:W-:-:S06]  /*2ad0*/  FMUL R0, R0, 196 ;  /* 0x4344000000007820 */ /* 0x000fcc0000400000 */
[----:B------:R-:W0:Y:S02]  /*2ae0*/  F2I.TRUNC.NTZ R0, R0 ;  /* 0x0000000000007305 */ /* 0x000e24000020f100 */
[----:B0-----:R-:W-:-:S04]  /*2af0*/  IADD3 R14, P0, PT, R0, UR10, RZ ;  /* 0x0000000a000e7c10 */ /* 0x001fc8000ff1e0ff */
[----:B------:R-:W-:-:S05]  /*2b00*/  LEA.HI.X.SX32 R15, R0, UR11, 0x1, P0 ;  /* 0x0000000b000f7c11 */ /* 0x000fca00080f0eff */
[----:B------:R2:W-:Y:S01]  /*2b10*/  STG.E.U8 desc[UR8][R14.64+0xcc3], R3 ;  /* 0x000cc3030e007986 */ /* 0x0005e2000c101108 */
[----:B------:R-:W-:Y:S05]  /*2b20*/  BRA `(.L_x_24) ;  /* 0x0000000800207947 */ /* 0x000fea0003800000 */
.L_x_23:
[----:B------:R-:W-:Y:S01]  /*2b30*/  UISETP.NE.AND UP0, UPT, UR4, URZ, UPT ;  /* 0x000000ff0400728c */ /* 0x000fe2000bf05270 */
[----:B------:R-:W-:-:S08]  /*2b40*/  IMAD.MOV.U32 R16, RZ, RZ, R12 ;  /* 0x000000ffff107224 */ /* 0x000fd000078e000c */
[----:B------:R-:W-:Y:S05]  /*2b50*/  BRA.U UP0, `(.L_x_24) ;  /* 0x0000000900147547 */ /* 0x000fea000b800000 */
[----:B------:R-:W0:Y:S01]  /*2b60*/  LDC.U16 R3, c[0x0][0x3ee] ;  /* 0x0000fb80ff037b82 */ /* 0x000e220000000400 */
[----:B------:R-:W-:Y:S01]  /*2b70*/  BSSY.RECONVERGENT B1, `(.L_x_25) ;  /* 0x0000024000017945 */ /* 0x000fe20003800200 */
[----:B------:R-:W-:Y:S02]  /*2b80*/  IMAD.MOV.U32 R16, RZ, RZ, R4 ;  /* 0x000000ffff107224 */ /* 0x000fe400078e0004 */
[----:B------:R-:W-:Y:S02]  /*2b90*/  IMAD.MOV.U32 R17, RZ, RZ, R13 ;  /* 0x000000ffff117224 */ /* 0x000fe400078e000d */
[----:B------:R-:W-:Y:S01]  /*2ba0*/  IMAD.MOV.U32 R18, RZ, RZ, R12 ;  /* 0x000000ffff127224 */ /* 0x000fe200078e000c */
[----:B0-----:R-:W-:-:S04]  /*2bb0*/  PRMT R3, R3, 0x9910, RZ ;  /* 0x0000991003037816 */ /* 0x001fc800000000ff */
[C---:B------:R-:W-:Y:S02]  /*2bc0*/  ISETP.NE.AND P1, PT, R3.reuse, 0x1, PT ;  /* 0x000000010300780c */ /* 0x040fe40003f25270 */
[C---:B------:R-:W-:Y:S02]  /*2bd0*/  ISETP.NE.AND P2, PT, R3.reuse, 0x2, PT ;  /* 0x000000020300780c */ /* 0x040fe40003f45270 */
[C---:B------:R-:W-:Y:S02]  /*2be0*/  ISETP.NE.OR P1, PT, R2.reuse, 0x12c, P1 ;  /* 0x0000012c0200780c */ /* 0x040fe40000f25670 */
[C---:B------:R-:W-:Y:S02]  /*2bf0*/  ISETP.NE.AND P4, PT, R3.reuse, 0x3, PT ;  /* 0x000000030300780c */ /* 0x040fe40003f85270 */
[C---:B------:R-:W-:Y:S02]  /*2c00*/  ISETP.NE.AND P3, PT, R3.reuse, 0x4, PT ;  /* 0x000000040300780c */ /* 0x040fe40003f65270 */
[----:B------:R-:W-:Y:S01]  /*2c10*/  ISETP.NE.AND P0, PT, R3, 0x5, PT ;  /* 0x000000050300780c */ /* 0x000fe20003f05270 */
[----:B------:R-:W-:Y:S01]  /*2c20*/  IMAD.MOV.U32 R3, RZ, RZ, R5 ;  /* 0x000000ffff037224 */ /* 0x000fe200078e0005 */
[----:B------:R-:W-:-:S02]  /*2c30*/  ISETP.NE.OR P2, PT, R2, 0x12d, P2 ;  /* 0x0000012d0200780c */ /* 0x000fc40001745670 */
[C---:B------:R-:W-:Y:S02]  /*2c40*/  ISETP.NE.OR P4, PT, R2.reuse, 0x12e, P4 ;  /* 0x0000012e0200780c */ /* 0x040fe40002785670 */
[C---:B------:R-:W-:Y:S02]  /*2c50*/  ISETP.NE.OR P3, PT, R2.reuse, 0x12f, P3 ;  /* 0x0000012f0200780c */ /* 0x040fe40001f65670 */
[----:B------:R-:W-:Y:S01]  /*2c60*/  ISETP.NE.OR P0, PT, R2, 0x130, P0 ;  /* 0x000001300200780c */ /* 0x000fe20000705670 */
[----:B------:R-:W-:-:S12]  /*2c70*/  @P1 BRA `(.L_x_26) ;  /* 0x00000000004c1947 */ /* 0x000fd80003800000 */
[----:B------:R-:W-:Y:S01]  /*2c80*/  SHF.R.U32.HI R6, RZ, 0x2, R7 ;  /* 0x00000002ff067819 */ /* 0x000fe20000011607 */
[----:B------:R-:W-:Y:S02]  /*2c90*/  IMAD.SHL.U32 R3, R5, 0x10, RZ ;  /* 0x0000001005037824 */ /* 0x000fe400078e00ff */
[----:B------:R-:W-:Y:S01]  /*2ca0*/  IMAD.MOV.U32 R16, RZ, RZ, R5 ;  /* 0x000000ffff107224 */ /* 0x000fe200078e0005 */
[----:B------:R-:W-:Y:S01]  /*2cb0*/  LOP3.LUT R6, R6, R7, RZ, 0x3c, !PT ;  /* 0x0000000706067212 */ /* 0x000fe200078e3cff */
[----:B------:R-:W-:Y:S02]  /*2cc0*/  IMAD.MOV.U32 R17, RZ, RZ, R4 ;  /* 0x000000ffff117224 */ /* 0x000fe400078e0004 */
[----:B------:R-:W-:Y:S02]  /*2cd0*/  IMAD.MOV.U32 R18, RZ, RZ, R13 ;  /* 0x000000ffff127224 */ /* 0x000fe400078e000d */
[----:B----4-:R-:W-:-:S05]  /*2ce0*/  IMAD.SHL.U32 R7, R6, 0x2, RZ ;  /* 0x0000000206077824 */ /* 0x010fca00078e00ff */
[----:B------:R-:W-:Y:S01]  /*2cf0*/  LOP3.LUT R14, R6, R7, R3, 0x96, !PT ;  /* 0x00000007060e7212 */ /* 0x000fe200078e9603 */
[----:B------:R-:W-:Y:S02]  /*2d00*/  VIADD R6, R0, 0xd9fc63dd ;  /* 0xd9fc63dd00067836 */ /* 0x000fe40000000000 */
[----:B------:R-:W-:Y:S01]  /*2d10*/  IMAD.MOV.U32 R7, RZ, RZ, 0x2f800000 ;  /* 0x2f800000ff077424 */ /* 0x000fe200078e00ff */
[----:B------:R-:W-:-:S05]  /*2d20*/  LOP3.LUT R3, R14, R5, RZ, 0x3c, !PT ;  /* 0x000000050e037212 */ /* 0x000fca00078e3cff */
[----:B------:R-:W-:-:S05]  /*2d30*/  IMAD.IADD R0, R3, 0x1, R6 ;  /* 0x0000000103007824 */ /* 0x000fca00078e0206 */
[----:B------:R-:W-:-:S05]  /*2d40*/  I2FP.F32.U32 R0, R0 ;  /* 0x0000000000007245 */ /* 0x000fca0000201000 */
[----:B------:R-:W-:Y:S01]  /*2d50*/  FFMA R0, R0, R7, 1.1641532182693481445e-10 ;  /* 0x2f00000000007423 */ /* 0x000fe20000000007 */
[----:B------:R-:W-:-:S04]  /*2d60*/  IMAD.MOV.U32 R7, RZ, RZ, R12 ;  /* 0x000000ffff077224 */ /* 0x000fc800078e000c */
[----:B------:R-:W-:Y:S01]  /*2d70*/  FSETP.GE.AND P1, PT, R0, 0.5, PT ;  /* 0x3f0000000000780b */ /* 0x000fe20003f26000 */
[----:B------:R-:W-:-:S12]  /*2d80*/  IMAD.MOV.U32 R0, RZ, RZ, 0x1 ;  /* 0x00000001ff007424 */ /* 0x000fd800078e00ff */
[----:B------:R-:W0:Y:S02]  /*2d90*/  @P1 LDC.64 R14, c[0x0][0x3d0] ;  /* 0x0000f400ff0e1b82 */ /* 0x000e240000000a00 */
[----:B0-----:R0:W-:Y:S02]  /*2da0*/  @P1 STG.E.U8 desc[UR8][R14.64+0x12c], R0 ;  /* 0x00012c000e001986 */ /* 0x0011e4000c101108 */
.L_x_26:
[----:B------:R-:W-:Y:S05]  /*2db0*/  BSYNC.RECONVERGENT B1 ;  /* 0x0000000000017941 */ /* 0x000fea0003800200 */
.L_x_25:
[----:B------:R-:W-:Y:S01]  /*2dc0*/  BSSY.RECONVERGENT B1, `(.L_x_27) ;  /* 0x0000019000017945 */ /* 0x000fe20003800200 */
[----:B----4-:R-:W-:Y:S02]  /*2dd0*/  IMAD.MOV.U32 R13, RZ, RZ, R3 ;  /* 0x000000ffff0d7224 */ /* 0x010fe400078e0003 */
[----:B0-----:R-:W-:Y:S02]  /*2de0*/  IMAD.MOV.U32 R0, RZ, RZ, R16 ;  /* 0x000000ffff007224 */ /* 0x001fe400078e0010 */
[----:B------:R-:W-:Y:S02]  /*2df0*/  IMAD.MOV.U32 R12, RZ, RZ, R17 ;  /* 0x000000ffff0c7224 */ /* 0x000fe400078e0011 */
[----:B------:R-:W-:Y:S01]  /*2e00*/  IMAD.MOV.U32 R19, RZ, RZ, R18 ;  /* 0x000000ffff137224 */ /* 0x000fe200078e0012 */
[----:B------:R-:W-:Y:S06]  /*2e10*/  @P2 BRA `(.L_x_28) ;  /* 0x00000000004c2947 */ /* 0x000fec0003800000 */
[----:B------:R-:W-:Y:S01]  /*2e20*/  SHF.R.U32.HI R0, RZ, 0x2, R7 ;  /* 0x00000002ff007819 */ /* 0x000fe20000011607 */
[----:B------:R-:W-:Y:S02]  /*2e30*/  VIADD R6, R6, 0x587c5 ;  /* 0x000587c506067836 */ /* 0x000fe40000000000 */
[----:B------:R-:W-:Y:S01]  /*2e40*/  IMAD.MOV.U32 R14, RZ, RZ, 0x1 ;  /* 0x00000001ff0e7424 */ /* 0x000fe200078e00ff */
[----:B------:R-:W-:Y:S01]  /*2e50*/  LOP3.LUT R5, R0, R7, RZ, 0x3c, !PT ;  /* 0x0000000700057212 */ /* 0x000fe200078e3cff */
[----:B------:R-:W-:Y:S02]  /*2e60*/  IMAD.SHL.U32 R0, R3, 0x10, RZ ;  /* 0x0000001003007824 */ /* 0x000fe400078e00ff */
[----:B------:R-:W-:Y:S02]  /*2e70*/  IMAD.MOV.U32 R12, RZ, RZ, R16 ;  /* 0x000000ffff0c7224 */ /* 0x000fe400078e0010 */
[----:B------:R-:W-:Y:S02]  /*2e80*/  IMAD.SHL.U32 R4, R5, 0x2, RZ ;  /* 0x0000000205047824 */ /* 0x000fe400078e00ff */
[----:B------:R-:W-:-:S02]  /*2e90*/  IMAD.MOV.U32 R19, RZ, RZ, R17 ;  /* 0x000000ffff137224 */ /* 0x000fc400078e0011 */
[----:B------:R-:W-:Y:S01]  /*2ea0*/  IMAD.MOV.U32 R7, RZ, RZ, R18 ;  /* 0x000000ffff077224 */ /* 0x000fe200078e0012 */
[----:B------:R-:W-:Y:S01]  /*2eb0*/  LOP3.LUT R0, R5, R4, R0, 0x96, !PT ;  /* 0x0000000405007212 */ /* 0x000fe200078e9600 */
[----:B------:R-:W-:-:S03]  /*2ec0*/  IMAD.MOV.U32 R5, RZ, RZ, 0x2f800000 ;  /* 0x2f800000ff057424 */ /* 0x000fc600078e00ff */
[----:B------:R-:W-:-:S05]  /*2ed0*/  LOP3.LUT R13, R0, R3, RZ, 0x3c, !PT ;  /* 0x00000003000d7212 */ /* 0x000fca00078e3cff */
[----:B------:R-:W-:-:S05]  /*2ee0*/  IMAD.IADD R0, R13, 0x1, R6 ;  /* 0x000000010d007824 */ /* 0x000fca00078e0206 */
[----:B------:R-:W-:-:S05]  /*2ef0*/  I2FP.F32.U32 R0, R0 ;  /* 0x0000000000007245 */ /* 0x000fca0000201000 */
[----:B------:R-:W-:-:S05]  /*2f00*/  FFMA R0, R0, R5, 1.1641532182693481445e-10 ;  /* 0x2f00000000007423 */ /* 0x000fca0000000005 */
[----:B------:R-:W-:Y:S01]  /*2f10*/  FSETP.GE.AND P1, PT, R0, 0.5, PT ;  /* 0x3f0000000000780b */ /* 0x000fe20003f26000 */
[----:B------:R-:W-:-:S12]  /*2f20*/  IMAD.MOV.U32 R0, RZ, RZ, R3 ;  /* 0x000000ffff007224 */ /* 0x000fd800078e0003 */
[----:B------:R-:W0:Y:S02]  /*2f30*/  @P1 LDC.64 R4, c[0x0][0x3d0] ;  /* 0x0000f400ff041b82 */ /* 0x000e240000000a00 */
[----:B0-----:R0:W-:Y:S02]  /*2f40*/  @P1 STG.E.U8 desc[UR8][R4.64+0x12d], R14 ;  /* 0x00012d0e04001986 */ /* 0x0011e4000c101108 */
.L_x_28:
[----:B------:R-:W-:Y:S05]  /*2f50*/  BSYNC.RECONVERGENT B1 ;  /* 0x0000000000017941 */ /* 0x000fea0003800200 */
.L_x_27:
[----:B------:R-:W-:Y:S01]  /*2f60*/  BSSY.RECONVERGENT B1, `(.L_x_29) ;  /* 0x0000019000017945 */ /* 0x000fe20003800200 */
[----:B------:R-:W-:Y:S02]  /*2f70*/  IMAD.MOV.U32 R3, RZ, RZ, R0 ;  /* 0x000000ffff037224 */ /* 0x000fe400078e0000 */
[----:B0-----:R-:W-:Y:S02]  /*2f80*/  IMAD.MOV.U32 R4, RZ, RZ, R12 ;  /* 0x000000ffff047224 */ /* 0x001fe400078e000c */
[----:B------:R-:W-:Y:S02]  /*2f90*/  IMAD.MOV.U32 R16, RZ, RZ, R19 ;  /* 0x000000ffff107224 */ /* 0x000fe400078e0013 */
[----:B------:R-:W-:Y:S01]  /*2fa0*/  IMAD.MOV.U32 R5, RZ, RZ, R13 ;  /* 0x000000ffff057224 */ /* 0x000fe200078e000d */
[----:B------:R-:W-:Y:S06]  /*2fb0*/  @P4 BRA `(.L_x_30) ;  /* 0x00000000004c4947 */ /* 0x000fec0003800000 */
[----:B------:R-:W-:Y:S01]  /*2fc0*/  SHF.R.U32.HI R4, RZ, 0x2, R7 ;  /* 0x00000002ff047819 */ /* 0x000fe20000011607 */
[----:B------:R-:W-:Y:S02]  /*2fd0*/  IMAD.SHL.U32 R3, R13, 0x10, RZ ;  /* 0x000000100d037824 */ /* 0x000fe400078e00ff */
[----:B------:R-:W-:Y:S01]  /*2fe0*/  VIADD R6, R6, 0x587c5 ;  /* 0x000587c506067836 */ /* 0x000fe20000000000 */
[----:B------:R-:W-:Y:S01]  /*2ff0*/  LOP3.LUT R4, R4, R7, RZ, 0x3c, !PT ;  /* 0x0000000704047212 */ /* 0x000fe200078e3cff */
[----:B------:R-:W-:Y:S02]  /*3000*/  IMAD.MOV.U32 R17, RZ, RZ, 0x1 ;  /* 0x00000001ff117424 */ /* 0x000fe400078e00ff */
[----:B------:R-:W-:Y:S02]  /*3010*/  IMAD.MOV.U32 R16, RZ, RZ, R12 ;  /* 0x000000ffff107224 */ /* 0x000fe400078e000c */
[----:B------:R-:W-:Y:S02]  /*3020*/  IMAD.SHL.U32 R5, R4, 0x2, RZ ;  /* 0x0000000204057824 */ /* 0x000fe400078e00ff */
[----:B------:R-:W-:-:S03]  /*3030*/  IMAD.MOV.U32 R7, RZ, RZ, R19 ;  /* 0x000000ffff077224 */ /* 0x000fc600078e0013 */
[----:B------:R-:W-:-:S04]  /*3040*/  LOP3.LUT R4, R4, R5, R3, 0x96, !PT ;  /* 0x0000000504047212 */ /* 0x000fc800078e9603 */
[----:B------:R-:W-:Y:S01]  /*3050*/  LOP3.LUT R5, R4, R13, RZ, 0x3c, !PT ;  /* 0x0000000d04057212 */ /* 0x000fe200078e3cff */
[----:B------:R-:W-:-:S04]  /*3060*/  IMAD.MOV.U32 R4, RZ, RZ, 0x2f800000 ;  /* 0x2f800000ff047424 */ /* 0x000fc800078e00ff */
[----:B------:R-:W-:-:S05]  /*3070*/  IMAD.IADD R3, R6, 0x1, R5 ;  /* 0x0000000106037824 */ /* 0x000fca00078e0205 */
[----:B------:R-:W-:-:S05]  /*3080*/  I2FP.F32.U32 R3, R3 ;  /* 0x0000000300037245 */ /* 0x000fca0000201000 */
[----:B------:R-:W-:Y:S01]  /*3090*/  FFMA R3, R3, R4, 1.1641532182693481445e-10 ;  /* 0x2f00000003037423 */ /* 0x000fe20000000004 */
[----:B------:R-:W-:-:S04]  /*30a0*/  IMAD.MOV.U32 R4, RZ, RZ, R0 ;  /* 0x000000ffff047224 */ /* 0x000fc800078e0000 */
[----:B------:R-:W-:Y:S01]  /*30b0*/  FSETP.GE.AND P1, PT, R3, 0.5, PT ;  /* 0x3f0000000300780b */ /* 0x000fe20003f26000 */
[----:B------:R-:W-:-:S12]  /*30c0*/  IMAD.MOV.U32 R3, RZ, RZ, R13 ;  /* 0x000000ffff037224 */ /* 0x000fd800078e000d */
[----:B------:R-:W0:Y:S02]  /*30d0*/  @P1 LDC.64 R14, c[0x0][0x3d0] ;  /* 0x0000f400ff0e1b82 */ /* 0x000e240000000a00 */
[----:B0-----:R0:W-:Y:S02]  /*30e0*/  @P1 STG.E.U8 desc[UR8][R14.64+0x12e], R17 ;  /* 0x00012e110e001986 */ /* 0x0011e4000c101108 */
.L_x_30:
[----:B------:R-:W-:Y:S05]  /*30f0*/  BSYNC.RECONVERGENT B1 ;  /* 0x0000000000017941 */ /* 0x000fea0003800200 */
.L_x_29:
[----:B------:R-:W-:Y:S01]  /*3100*/  BSSY.RECONVERGENT B1, `(.L_x_31) ;  /* 0x0000016000017945 */ /* 0x000fe20003800200 */
[----:B------:R-:W-:Y:S02]  /*3110*/  IMAD.MOV.U32 R0, RZ, RZ, R4 ;  /* 0x000000ffff007224 */ /* 0x000fe400078e0004 */
[----:B0-----:R-:W-:Y:S01]  /*3120*/  IMAD.MOV.U32 R14, RZ, RZ, R16 ;  /* 0x000000ffff0e7224 */ /* 0x001fe200078e0010 */
[----:B------:R-:W-:Y:S06]  /*3130*/  @P3 BRA `(.L_x_32) ;  /* 0x0000000000483947 */ /* 0x000fec0003800000 */
[----:B------:R-:W-:Y:S01]  /*3140*/  SHF.R.U32.HI R0, RZ, 0x2, R7 ;  /* 0x00000002ff007819 */ /* 0x000fe20000011607 */
[----:B------:R-:W-:Y:S02]  /*3150*/  VIADD R6, R6, 0x587c5 ;  /* 0x000587c506067836 */ /* 0x000fe40000000000 */
[----:B------:R-:W-:Y:S01]  /*3160*/  IMAD.MOV.U32 R15, RZ, RZ, 0x1 ;  /* 0x00000001ff0f7424 */ /* 0x000fe200078e00ff */
[----:B------:R-:W-:Y:S01]  /*3170*/  LOP3.LUT R0, R0, R7, RZ, 0x3c, !PT ;  /* 0x0000000700007212 */ /* 0x000fe200078e3cff */
[----:B------:R-:W-:Y:S02]  /*3180*/  IMAD.SHL.U32 R7, R5, 0x10, RZ ;  /* 0x0000001005077824 */ /* 0x000fe400078e00ff */
[----:B------:R-:W-:Y:S02]  /*3190*/  IMAD.MOV.U32 R14, RZ, RZ, R4 ;  /* 0x000000ffff0e7224 */ /* 0x000fe400078e0004 */
[----:B------:R-:W-:-:S05]  /*31a0*/  IMAD.SHL.U32 R12, R0, 0x2, RZ ;  /* 0x00000002000c7824 */ /* 0x000fca00078e00ff */
[----:B------:R-:W-:Y:S01]  /*31b0*/  LOP3.LUT R12, R0, R12, R7, 0x96, !PT ;  /* 0x0000000c000c7212 */ /* 0x000fe200078e9607 */
[----:B------:R-:W-:-:S03]  /*31c0*/  IMAD.MOV.U32 R7, RZ, RZ, 0x2f800000 ;  /* 0x2f800000ff077424 */ /* 0x000fc600078e00ff */
[----:B------:R-:W-:-:S05]  /*31d0*/  LOP3.LUT R5, R12, R5, RZ, 0x3c, !PT ;  /* 0x000000050c057212 */ /* 0x000fca00078e3cff */
        /* <DEDUP_REMOVED lines=8> */
.L_x_32:
[----:B------:R-:W-:Y:S05]  /*3260*/  BSYNC.RECONVERGENT B1 ;  /* 0x0000000000017941 */ /* 0x000fea0003800200 */
.L_x_31:
[----:B------:R-:W-:Y:S01]  /*3270*/  IMAD.MOV.U32 R16, RZ, RZ, R14 ;  /* 0x000000ffff107224 */ /* 0x000fe200078e000e */
[----:B------:R-:W-:Y:S06]  /*3280*/  @P0 BRA `(.L_x_24) ;  /* 0x0000000000480947 */ /* 0x000fec0003800000 */
[----:B------:R-:W-:Y:S01]  /*3290*/  SHF.R.U32.HI R4, RZ, 0x2, R7 ;  /* 0x00000002ff047819 */ /* 0x000fe20000011607 */
[----:B------:R-:W-:Y:S02]  /*32a0*/  IMAD.SHL.U32 R3, R5, 0x10, RZ ;  /* 0x0000001005037824 */ /* 0x000fe400078e00ff */
[----:B------:R-:W-:Y:S01]  /*32b0*/  VIADD R6, R6, 0x587c5 ;  /* 0x000587c506067836 */ /* 0x000fe20000000000 */
[----:B------:R-:W-:Y:S01]  /*32c0*/  LOP3.LUT R4, R4, R7, RZ, 0x3c, !PT ;  /* 0x0000000704047212 */ /* 0x000fe200078e3cff */
[----:B------:R-:W-:-:S04]  /*32d0*/  IMAD.MOV.U32 R16, RZ, RZ, R0 ;  /* 0x000000ffff107224 */ /* 0x000fc800078e0000 */
[----:B------:R-:W-:-:S05]  /*32e0*/  IMAD.SHL.U32 R7, R4, 0x2, RZ ;  /* 0x0000000204077824 */ /* 0x000fca00078e00ff */
[----:B------:R-:W-:Y:S01]  /*32f0*/  LOP3.LUT R4, R4, R7, R3, 0x96, !PT ;  /* 0x0000000704047212 */ /* 0x000fe200078e9603 */
[----:B------:R-:W-:-:S03]  /*3300*/  IMAD.MOV.U32 R7, RZ, RZ, R14 ;  /* 0x000000ffff077224 */ /* 0x000fc600078e000e */
[----:B------:R-:W-:Y:S01]  /*3310*/  LOP3.LUT R5, R4, R5, RZ, 0x3c, !PT ;  /* 0x0000000504057212 */ /* 0x000fe200078e3cff */
[----:B------:R-:W-:-:S04]  /*3320*/  IMAD.MOV.U32 R4, RZ, RZ, 0x2f800000 ;  /* 0x2f800000ff047424 */ /* 0x000fc800078e00ff */
[----:B------:R-:W-:-:S05]  /*3330*/  IMAD.IADD R3, R5, 0x1, R6 ;  /* 0x0000000105037824 */ /* 0x000fca00078e0206 */
[----:B------:R-:W-:-:S05]  /*3340*/  I2FP.F32.U32 R3, R3 ;  /* 0x0000000300037245 */ /* 0x000fca0000201000 */
[----:B------:R-:W-:-:S05]  /*3350*/  FFMA R3, R3, R4, 1.1641532182693481445e-10 ;  /* 0x2f00000003037423 */ /* 0x000fca0000000004 */
[----:B------:R-:W-:Y:S01]  /*3360*/  FSETP.GE.AND P0, PT, R3, 0.5, PT ;  /* 0x3f0000000300780b */ /* 0x000fe20003f06000 */
[----:B------:R-:W-:-:S12]  /*3370*/  IMAD.MOV.U32 R3, RZ, RZ, 0x1 ;  /* 0x00000001ff037424 */ /* 0x000fd800078e00ff */
[----:B0-----:R-:W0:Y:S01]  /*3380*/  @P0 LDC.64 R12, c[0x0][0x3d0] ;  /* 0x0000f400ff0c0b82 */ /* 0x001e220000000a00 */
[----:B------:R-:W-:Y:S01]  /*3390*/  @P0 IMAD.MOV.U32 R7, RZ, RZ, R14 ;  /* 0x000000ffff070224 */ /* 0x000fe200078e000e */
[----:B0-----:R1:W-:Y:S06]  /*33a0*/  @P0 STG.E.U8 desc[UR8][R12.64+0x130], R3 ;  /* 0x000130030c000986 */ /* 0x0013ec000c101108 */
.L_x_24:
[----:B------:R-:W-:Y:S05]  /*33b0*/  BSYNC.RECONVERGENT B0 ;  /* 0x0000000000007941 */ /* 0x000fea0003800200 */
.L_x_22:
[----:B------:R-:W0:Y:S01]  /*33c0*/  LDCU.64 UR4, c[0x0][0x388] ;  /* 0x00007100ff0477ac */ /* 0x000e220008000a00 */
[C---:B------:R-:W-:Y:S01]  /*33d0*/  VIADD R0, R2.reuse, 0xfffff9eb ;  /* 0xfffff9eb02007836 */ /* 0x040fe20000000000 */
[----:B----4-:R-:W-:Y:S01]  /*33e0*/  SHF.R.U32.HI R4, RZ, 0x1e, R2 ;  /* 0x0000001eff047819 */ /* 0x010fe20000011602 */
[----:B-12---:R-:W-:Y:S01]  /*33f0*/  IMAD.SHL.U32 R3, R2, 0x4, RZ ;  /* 0x0000000402037824 */ /* 0x006fe200078e00ff */
[----:B------:R-:W-:Y:S02]  /*3400*/  BSSY.RECONVERGENT B0, `(.L_x_33) ;  /* 0x0000028000007945 */ /* 0x000fe40003800200 */
[----:B------:R-:W-:Y:S02]  /*3410*/  ISETP.GT.U32.AND P0, PT, R0, 0x185, PT ;  /* 0x000001850000780c */ /* 0x000fe40003f04070 */
[----:B0-----:R-:W-:-:S04]  /*3420*/  IADD3 R12, P1, PT, R3, UR4, RZ ;  /* 0x00000004030c7c10 */ /* 0x001fc8000ff3e0ff */
[----:B------:R-:W-:-:S07]  /*3430*/  IADD3.X R13, PT, PT, R4, UR5, RZ, P1, !PT ;  /* 0x00000005040d7c10 */ /* 0x000fce0008ffe4ff */
[----:B------:R-:W-:Y:S05]  /*3440*/  @P0 BRA `(.L_x_34) ;  /* 0x00000000008c0947 */ /* 0x000fea0003800000 */
[----:B------:R-:W-:Y:S01]  /*3450*/  SHF.R.U32.HI R0, RZ, 0x2, R7 ;  /* 0x00000002ff007819 */ /* 0x000fe20000011607 */
[----:B------:R-:W-:-:S03]  /*3460*/  IMAD.MOV.U32 R17, RZ, RZ, 0x2f800000 ;  /* 0x2f800000ff117424 */ /* 0x000fc600078e00ff */
[----:B------:R-:W-:Y:S01]  /*3470*/  LOP3.LUT R0, R0, R7, RZ, 0x3c, !PT ;  /* 0x0000000700007212 */ /* 0x000fe200078e3cff */
[----:B------:R-:W-:-:S04]  /*3480*/  IMAD.SHL.U32 R7, R5, 0x10, RZ ;  /* 0x0000001005077824 */ /* 0x000fc800078e00ff */
[----:B------:R-:W-:-:S05]  /*3490*/  IMAD.SHL.U32 R14, R0, 0x2, RZ ;  /* 0x00000002000e7824 */ /* 0x000fca00078e00ff */
[----:B------:R-:W-:-:S04]  /*34a0*/  LOP3.LUT R14, R0, R14, R7, 0x96, !PT ;  /* 0x0000000e000e7212 */ /* 0x000fc800078e9607 */
[----:B------:R-:W-:-:S04]  /*34b0*/  LOP3.LUT R15, R14, R5, RZ, 0x3c, !PT ;  /* 0x000000050e0f7212 */ /* 0x000fc800078e3cff */
[----:B------:R-:W-:-:S04]  /*34c0*/  IADD3 R0, PT, PT, R6, 0x587c5, R15 ;  /* 0x000587c506007810 */ /* 0x000fc80007ffe00f */
[----:B------:R-:W-:-:S05]  /*34d0*/  I2FP.F32.U32 R0, R0 ;  /* 0x0000000000007245 */ /* 0x000fca0000201000 */
[----:B------:R-:W-:-:S05]  /*34e0*/  FFMA R0, R0, R17, 1.1641532182693481445e-10 ;  /* 0x2f00000000007423 */ /* 0x000fca0000000011 */
[----:B------:R-:W-:-:S13]  /*34f0*/  FSETP.GE.AND P0, PT, R0, 0.5, PT ;  /* 0x3f0000000000780b */ /* 0x000fda0003f06000 */
[----:B------:R-:W2:Y:S01]  /*3500*/  @P0 LDG.E R20, desc[UR8][R12.64] ;  /* 0x000000080c140981 */ /* 0x000ea2000c1e1900 */
[----:B------:R-:W-:Y:S01]  /*3510*/  SHF.R.U32.HI R5, RZ, 0x2, R16 ;  /* 0x00000002ff057819 */ /* 0x000fe20000011610 */
[----:B------:R-:W-:-:S03]  /*3520*/  IMAD.SHL.U32 R0, R15, 0x10, RZ ;  /* 0x000000100f007824 */ /* 0x000fc600078e00ff */
[----:B------:R-:W-:Y:S01]  /*3530*/  LOP3.LUT R5, R5, R16, RZ, 0x3c, !PT ;  /* 0x0000001005057212 */ /* 0x000fe200078e3cff */
[----:B------:R-:W-:-:S04]  /*3540*/  @P0 IMAD.MOV.U32 R16, RZ, RZ, 0x33333333 ;  /* 0x33333333ff100424 */ /* 0x000fc800078e00ff */
[----:B------:R-:W-:-:S05]  /*3550*/  IMAD.SHL.U32 R7, R5, 0x2, RZ ;  /* 0x0000000205077824 */ /* 0x000fca00078e00ff */
[----:B------:R-:W-:-:S04]  /*3560*/  LOP3.LUT R0, R5, R7, R0, 0x96, !PT ;  /* 0x0000000705007212 */ /* 0x000fc800078e9600 */
[----:B------:R-:W-:-:S04]  /*3570*/  LOP3.LUT R5, R0, R15, RZ, 0x3c, !PT ;  /* 0x0000000f00057212 */ /* 0x000fc800078e3cff */
[----:B------:R-:W-:-:S04]  /*3580*/  IADD3 R5, PT, PT, R6, 0xb0f8a, R5 ;  /* 0x000b0f8a06057810 */ /* 0x000fc80007ffe005 */
[----:B------:R-:W-:-:S05]  /*3590*/  I2FP.F32.U32 R5, R5 ;  /* 0x0000000500057245 */ /* 0x000fca0000201000 */
[----:B------:R-:W-:Y:S01]  /*35a0*/  FFMA R5, R5, R17, 1.1641532182693481445e-10 ;  /* 0x2f00000005057423 */ /* 0x000fe20000000011 */
[----:B------:R-:W-:-:S03]  /*35b0*/  @P0 IMAD.MOV.U32 R17, RZ, RZ, 0x3ff33333 ;  /* 0x3ff33333ff110424 */ /* 0x000fc600078e00ff */
[----:B------:R-:W-:Y:S08]  /*35c0*/  F2F.F64.F32 R6, R5 ;  /* 0x0000000500067310 */ /* 0x000ff00000201800 */
[----:B--2---:R-:W0:Y:S02]  /*35d0*/  @P0 F2F.F64.F32 R14, R20 ;  /* 0x00000014000e0310 */ /* 0x004e240000201800 */
[----:B0-----:R-:W-:-:S10]  /*35e0*/  @P0 DFMA R14, R6, R16, R14 ;  /* 0x00000010060e022b */ /* 0x001fd4000000000e */
[----:B------:R-:W0:Y:S02]  /*35f0*/  @P0 F2F.F32.F64 R15, R14 ;  /* 0x0000000e000f0310 */ /* 0x000e240000301000 */
[----:B0-----:R0:W-:Y:S04]  /*3600*/  @P0 STG.E desc[UR8][R12.64], R15 ;  /* 0x0000000f0c000986 */ /* 0x0011e8000c101908 */
[----:B------:R-:W2:Y:S01]  /*3610*/  @!P0 LDG.E R0, desc[UR8][R12.64] ;  /* 0x000000080c008981 */ /* 0x000ea2000c1e1900 */
[----:B------:R-:W-:Y:S02]  /*3620*/  @!P0 IMAD.MOV.U32 R18, RZ, RZ, 0x33333333 ;  /* 0x33333333ff128424 */ /* 0x000fe400078e00ff */
[----:B------:R-:W-:Y:S01]  /*3630*/  @!P0 IMAD.MOV.U32 R19, RZ, RZ, 0x3ff33333 ;  /* 0x3ff33333ff138424 */ /* 0x000fe200078e00ff */
[----:B--2---:R-:W1:Y:S05]  /*3640*/  @!P0 F2F.F64.F32 R16, R0 ;  /* 0x0000000000108310 */ /* 0x004e6a0000201800 */
[----:B-1----:R-:W-:-:S10]  /*3650*/  @!P0 DFMA R16, R6, -R18, R16 ;  /* 0x800000120610822b */ /* 0x002fd40000000010 */
[----:B------:R-:W1:Y:S02]  /*3660*/  @!P0 F2F.F32.F64 R17, R16 ;  /* 0x0000001000118310 */ /* 0x000e640000301000 */
[----:B-1----:R0:W-:Y:S02]  /*3670*/  @!P0 STG.E desc[UR8][R12.64], R17 ;  /* 0x000000110c008986 */ /* 0x0021e4000c101908 */
.L_x_34:
[----:B------:R-:W-:Y:S05]  /*3680*/  BSYNC.RECONVERGENT B0 ;  /* 0x0000000000007941 */ /* 0x000fea0003800200 */
.L_x_33:
[----:B------:R-:W2:Y:S01]  /*3690*/  LDG.E R0, desc[UR8][R8.64] ;  /* 0x0000000808007981 */ /* 0x000ea2000c1e1900 */
[----:B------:R-:W1:Y:S02]  /*36a0*/  LDCU.64 UR4, c[0x0][0x3b0] ;  /* 0x00007600ff0477ac */ /* 0x000e640008000a00 */
[----:B-1----:R-:W-:-:S04]  /*36b0*/  IADD3 R14, P1, PT, R3, UR4, RZ ;  /* 0x00000004030e7c10 */ /* 0x002fc8000ff3e0ff */
[----:B0-----:R-:W-:Y:S02]  /*36c0*/  IADD3.X R15, PT, PT, R4, UR5, RZ, P1, !PT ;  /* 0x00000005040f7c10 */ /* 0x001fe40008ffe4ff */
[----:B--2---:R-:W-:-:S13]  /*36d0*/  FSETP.GT.AND P0, PT, R0, 1000, PT ;  /* 0x447a00000000780b */ /* 0x004fda0003f04000 */
[----:B------:R-:W-:-:S05]  /*36e0*/  @P0 IMAD.MOV.U32 R5, RZ, RZ, 0x447a0000 ;  /* 0x447a0000ff050424 */ /* 0x000fca00078e00ff */
[----:B------:R0:W-:Y:S04]  /*36f0*/  @P0 STG.E desc[UR8][R8.64], R5 ;  /* 0x0000000508000986 */ /* 0x0001e8000c101908 */
[----:B------:R-:W2:Y:S02]  /*3700*/  LDG.E R0, desc[UR8][R14.64] ;  /* 0x000000080e007981 */ /* 0x000ea4000c1e1900 */
[----:B--2---:R-:W-:-:S13]  /*3710*/  FSETP.GT.AND P0, PT, R0, 1000, PT ;  /* 0x447a00000000780b */ /* 0x004fda0003f04000 */
[----:B------:R-:W-:-:S05]  /*3720*/  @P0 IMAD.MOV.U32 R21, RZ, RZ, 0x447a0000 ;  /* 0x447a0000ff150424 */ /* 0x000fca00078e00ff */
[----:B------:R1:W-:Y:S04]  /*3730*/  @P0 STG.E desc[UR8][R14.64], R21 ;  /* 0x000000150e000986 */ /* 0x0003e8000c101908 */
[----:B------:R-:W2:Y:S01]  /*3740*/  LDG.E R0, desc[UR8][R12.64] ;  /* 0x000000080c007981 */ /* 0x000ea2000c1e1900 */
[----:B------:R-:W3:Y:S01]  /*3750*/  MUFU.RCP64H R7, 5 ;  /* 0x4014000000077908 */ /* 0x000ee20000001800 */
[----:B------:R-:W-:Y:S01]  /*3760*/  IMAD.MOV.U32 R18, RZ, RZ, 0x0 ;  /* 0x00000000ff127424 */ /* 0x000fe200078e00ff */
[----:B------:R-:W-:Y:S01]  /*3770*/  BSSY.RECONVERGENT B0, `(.L_x_35) ;  /* 0x000001f000007945 */ /* 0x000fe20003800200 */
[----:B------:R-:W-:Y:S02]  /*3780*/  IMAD.MOV.U32 R19, RZ, RZ, 0x40140000 ;  /* 0x40140000ff137424 */ /* 0x000fe400078e00ff */
[----:B------:R-:W-:-:S06]  /*3790*/  IMAD.MOV.U32 R6, RZ, RZ, 0x1 ;  /* 0x00000001ff067424 */ /* 0x000fcc00078e00ff */
[----:B---3--:R-:W-:-:S08]  /*37a0*/  DFMA R16, R6, -R18, 1 ;  /* 0x3ff000000610742b */ /* 0x008fd00000000812 */
[----:B------:R-:W-:-:S08]  /*37b0*/  DFMA R16, R16, R16, R16 ;  /* 0x000000101010722b */ /* 0x000fd00000000010 */
[----:B------:R-:W-:-:S08]  /*37c0*/  DFMA R6, R6, R16, R6 ;  /* 0x000000100606722b */ /* 0x000fd00000000006 */
[----:B------:R-:W-:-:S08]  /*37d0*/  DFMA R18, R6, -R18, 1 ;  /* 0x3ff000000612742b */ /* 0x000fd00000000812 */
[----:B------:R-:W-:Y:S01]  /*37e0*/  DFMA R18, R6, R18, R6 ;  /* 0x000000120612722b */ /* 0x000fe20000000006 */
[----:B--2---:R-:W-:-:S04]  /*37f0*/  FSETP.GT.AND P0, PT, R0, 100, PT ;  /* 0x42c800000000780b */ /* 0x004fc80003f04000 */
[----:B------:R-:W-:-:S04]  /*3800*/  FSEL R0, R0, 100, !P0 ;  /* 0x42c8000000007808 */ /* 0x000fc80004000000 */
[C---:B0-----:R-:W-:Y:S02]  /*3810*/  FMNMX.NAN R5, R0.reuse, -100, !PT ;  /* 0xc2c8000000057809 */ /* 0x041fe40007820000 */
[----:B------:R-:W-:-:S03]  /*3820*/  FSETP.LT.OR P0, PT, R0, -100, P0 ;  /* 0xc2c800000000780b */ /* 0x000fc60000701400 */
[----:B------:R-:W-:-:S04]  /*3830*/  FADD R24, R5, 63 ;  /* 0x427c000005187421 */ /* 0x000fc80000000000 */
[----:B------:R-:W0:Y:S06]  /*3840*/  F2F.F64.F32 R16, R24 ;  /* 0x0000001800107310 */ /* 0x000e2c0000201800 */
[----:B------:R2:W-:Y:S01]  /*3850*/  @P0 STG.E desc[UR8][R12.64], R5 ;  /* 0x000000050c000986 */ /* 0x0005e2000c101908 */
[----:B0-----:R-:W-:-:S08]  /*3860*/  DADD R6, -R16, 15 ;  /* 0x402e000010067429 */ /* 0x001fd00000000100 */
[----:B-1----:R-:W-:Y:S02]  /*3870*/  DMUL R20, R6, R18 ;  /* 0x0000001206147228 */ /* 0x002fe40000000000 */
[----:B------:R-:W-:-:S06]  /*3880*/  FSETP.GEU.AND P1, PT, |R7|, 6.5827683646048100446e-37, PT ;  /* 0x036000000700780b */ /* 0x000fcc0003f2e200 */
[----:B------:R-:W-:-:S08]  /*3890*/  DFMA R22, R20, -5, R6 ;  /* 0xc01400001416782b */ /* 0x000fd00000000006 */
[----:B------:R-:W-:-:S10]  /*38a0*/  DFMA R18, R18, R22, R20 ;  /* 0x000000161212722b */ /* 0x000fd40000000014 */
[----:B------:R-:W-:-:S05]  /*38b0*/  FFMA R0, RZ, 2.3125, R19 ;  /* 0x40140000ff007823 */ /* 0x000fca0000000013 */
[----:B------:R-:W-:-:S13]  /*38c0*/  FSETP.GT.AND P0, PT, |R0|, 1.469367938527859385e-39, PT ;  /* 0x001000000000780b */ /* 0x000fda0003f04200 */
[----:B--2---:R-:W-:Y:S05]  /*38d0*/  @P0 BRA P1, `(.L_x_36) ;  /* 0x0000000000200947 */ /* 0x004fea0000800000 */
[----:B------:R-:W-:Y:S01]  /*38e0*/  IMAD.MOV.U32 R20, RZ, RZ, R6 ;  /* 0x000000ffff147224 */ /* 0x000fe200078e0006 */
[----:B------:R-:W-:Y:S01]  /*38f0*/  MOV R0, 0x3940 ;  /* 0x0000394000007802 */ /* 0x000fe20000000f00 */
[----:B------:R-:W-:Y:S02]  /*3900*/  IMAD.MOV.U32 R21, RZ, RZ, R7 ;  /* 0x000000ffff157224 */ /* 0x000fe400078e0007 */
[----:B------:R-:W-:Y:S02]  /*3910*/  IMAD.MOV.U32 R22, RZ, RZ, RZ ;  /* 0x000000ffff167224 */ /* 0x000fe400078e00ff */
[----:B------:R-:W-:-:S07]  /*3920*/  IMAD.MOV.U32 R25, RZ, RZ, 0x40140000 ;  /* 0x40140000ff197424 */ /* 0x000fce00078e00ff */
[----:B------:R-:W-:Y:S05]  /*3930*/  CALL.REL.NOINC `($__internal_0_$__cuda_sm20_div_rn_f64_full) ;  /* 0x0000002c00bc7944 */ /* 0x000fea0003c00000 */
[----:B------:R-:W-:Y:S02]  /*3940*/  IMAD.MOV.U32 R18, RZ, RZ, R22 ;  /* 0x000000ffff127224 */ /* 0x000fe400078e0016 */
[----:B------:R-:W-:-:S07]  /*3950*/  IMAD.MOV.U32 R19, RZ, RZ, R23 ;  /* 0x000000ffff137224 */ /* 0x000fce00078e0017 */
.L_x_36:
[----:B------:R-:W-:Y:S05]  /*3960*/  BSYNC.RECONVERGENT B0 ;  /* 0x0000000000007941 */ /* 0x000fea0003800200 */
.L_x_35:
[----:B------:R-:W-:Y:S01]  /*3970*/  IMAD.MOV.U32 R20, RZ, RZ, 0x652b82fe ;  /* 0x652b82feff147424 */ /* 0x000fe200078e00ff */
[----:B------:R-:W-:Y:S01]  /*3980*/  UMOV UR4, 0xfefa39ef ;  /* 0xfefa39ef00047882 */ /* 0x000fe20000000000 */
[----:B------:R-:W-:Y:S01]  /*3990*/  IMAD.MOV.U32 R21, RZ, RZ, 0x3ff71547 ;  /* 0x3ff71547ff157424 */ /* 0x000fe200078e00ff */
[----:B------:R-:W-:Y:S01]  /*39a0*/  UMOV UR5, 0x3fe62e42 ;  /* 0x3fe62e4200057882 */ /* 0x000fe20000000000 */
[----:B------:R-:W-:Y:S01]  /*39b0*/  FSETP.GEU.AND P0, PT, |R19|, 4.1917929649353027344, PT ;  /* 0x4086232b1300780b */ /* 0x000fe20003f0e200 */
[----:B------:R-:W-:Y:S03]  /*39c0*/  BSSY.RECONVERGENT B0, `(.L_x_37) ;  /* 0x0000036000007945 */ /* 0x000fe60003800200 */
[----:B------:R-:W-:-:S08]  /*39d0*/  DFMA R20, R18, R20, 6.75539944105574400000e+15 ;  /* 0x433800001214742b */ /* 0x000fd00000000014 */
[----:B------:R-:W-:-:S08]  /*39e0*/  DADD R22, R20, -6.75539944105574400000e+15 ;  /* 0xc338000014167429 */ /* 0x000fd00000000000 */
[----:B------:R-:W-:Y:S01]  /*39f0*/  DFMA R24, R22, -UR4, R18 ;  /* 0x8000000416187c2b */ /* 0x000fe20008000012 */
[----:B------:R-:W-:Y:S01]  /*3a00*/  UMOV UR4, 0x3b39803f ;  /* 0x3b39803f00047882 */ /* 0x000fe20000000000 */
[----:B------:R-:W-:-:S06]  /*3a10*/  UMOV UR5, 0x3c7abc9e ;  /* 0x3c7abc9e00057882 */ /* 0x000fcc0000000000 */
[----:B------:R-:W-:Y:S01]  /*3a20*/  DFMA R22, R22, -UR4, R24 ;  /* 0x8000000416167c2b */ /* 0x000fe20008000018 */
[----:B------:R-:W-:Y:S01]  /*3a30*/  UMOV UR4, 0x69ce2bdf ;  /* 0x69ce2bdf00047882 */ /* 0x000fe20000000000 */
[----:B------:R-:W-:Y:S01]  /*3a40*/  IMAD.MOV.U32 R24, RZ, RZ, -0x35dec16 ;  /* 0xfca213eaff187424 */ /* 0x000fe200078e00ff */
[----:B------:R-:W-:Y:S01]  /*3a50*/  UMOV UR5, 0x3e5ade15 ;  /* 0x3e5ade1500057882 */ /* 0x000fe20000000000 */
[----:B------:R-:W-:-:S06]  /*3a60*/  IMAD.MOV.U32 R25, RZ, RZ, 0x3e928af3 ;  /* 0x3e928af3ff197424 */ /* 0x000fcc00078e00ff */
[----:B------:R-:W-:Y:S01]  /*3a70*/  DFMA R24, R22, UR4, R24 ;  /* 0x0000000416187c2b */ /* 0x000fe20008000018 */
[----:B------:R-:W-:Y:S01]  /*3a80*/  UMOV UR4, 0x62401315 ;  /* 0x6240131500047882 */ /* 0x000fe20000000000 */
[----:B------:R-:W-:-:S06]  /*3a90*/  UMOV UR5, 0x3ec71dee ;  /* 0x3ec71dee00057882 */ /* 0x000fcc0000000000 */
[----:B------:R-:W-:Y:S01]  /*3aa0*/  DFMA R24, R22, R24, UR4 ;  /* 0x0000000416187e2b */ /* 0x000fe20008000018 */
        /* <DEDUP_REMOVED lines=20> */
[----:B------:R-:W-:-:S08]  /*3bf0*/  DFMA R24, R22, R24, UR4 ;  /* 0x0000000416187e2b */ /* 0x000fd00008000018 */
[----:B------:R-:W-:-:S08]  /*3c00*/  DFMA R24, R22, R24, 1 ;  /* 0x3ff000001618742b */ /* 0x000fd00000000018 */
[----:B------:R-:W-:-:S10]  /*3c10*/  DFMA R24, R22, R24, 1 ;  /* 0x3ff000001618742b */ /* 0x000fd40000000018 */
[----:B------:R-:W-:Y:S02]  /*3c20*/  IMAD R23, R20, 0x100000, R25 ;  /* 0x0010000014177824 */ /* 0x000fe400078e0219 */
[----:B------:R-:W-:Y:S01]  /*3c30*/  IMAD.MOV.U32 R22, RZ, RZ, R24 ;  /* 0x000000ffff167224 */ /* 0x000fe200078e0018 */
[----:B------:R-:W-:Y:S06]  /*3c40*/  @!P0 BRA `(.L_x_38) ;  /* 0x0000000000348947 */ /* 0x000fec0003800000 */
[----:B------:R-:W-:Y:S01]  /*3c50*/  FSETP.GEU.AND P1, PT, |R19|, 4.2275390625, PT ;  /* 0x408748001300780b */ /* 0x000fe20003f2e200 */
[C---:B------:R-:W-:Y:S02]  /*3c60*/  DADD R22, R18.reuse, +INF ;  /* 0x7ff0000012167429 */ /* 0x040fe40000000000 */
[----:B------:R-:W-:-:S08]  /*3c70*/  DSETP.GEU.AND P0, PT, R18, RZ, PT ;  /* 0x000000ff1200722a */ /* 0x000fd00003f0e000 */
[----:B------:R-:W-:Y:S02]  /*3c80*/  FSEL R22, R22, RZ, P0 ;  /* 0x000000ff16167208 */ /* 0x000fe40000000000 */
[----:B------:R-:W-:Y:S01]  /*3c90*/  @!P1 LEA.HI R0, R20, R20, RZ, 0x1 ;  /* 0x0000001414009211 */ /* 0x000fe200078f08ff */
[----:B------:R-:W-:Y:S01]  /*3ca0*/  @!P1 IMAD.MOV.U32 R18, RZ, RZ, R24 ;  /* 0x000000ffff129224 */ /* 0x000fe200078e0018 */
[----:B------:R-:W-:Y:S02]  /*3cb0*/  FSEL R23, R23, RZ, P0 ;  /* 0x000000ff17177208 */ /* 0x000fe40000000000 */
[----:B------:R-:W-:-:S05]  /*3cc0*/  @!P1 SHF.R.S32.HI R19, RZ, 0x1, R0 ;  /* 0x00000001ff139819 */ /* 0x000fca0000011400 */
[----:B------:R-:W-:Y:S02]  /*3cd0*/  @!P1 IMAD.IADD R20, R20, 0x1, -R19 ;  /* 0x0000000114149824 */ /* 0x000fe400078e0a13 */
[----:B------:R-:W-:-:S03]  /*3ce0*/  @!P1 IMAD R19, R19, 0x100000, R25 ;  /* 0x0010000013139824 */ /* 0x000fc600078e0219 */
[----:B------:R-:W-:Y:S01]  /*3cf0*/  @!P1 LEA R21, R20, 0x3ff00000, 0x14 ;  /* 0x3ff0000014159811 */ /* 0x000fe200078ea0ff */
[----:B------:R-:W-:-:S06]  /*3d00*/  @!P1 IMAD.MOV.U32 R20, RZ, RZ, RZ ;  /* 0x000000ffff149224 */ /* 0x000fcc00078e00ff */
[----:B------:R-:W-:-:S11]  /*3d10*/  @!P1 DMUL R22, R18, R20 ;  /* 0x0000001412169228 */ /* 0x000fd60000000000 */
.L_x_38:
[----:B------:R-:W-:Y:S05]  /*3d20*/  BSYNC.RECONVERGENT B0 ;  /* 0x0000000000007941 */ /* 0x000fea0003800200 */
.L_x_37:
[----:B------:R-:W-:Y:S01]  /*3d30*/  DADD R22, R22, -1 ;  /* 0xbff0000016167429 */ /* 0x000fe20000000000 */
[----:B------:R-:W-:Y:S01]  /*3d40*/  IMAD.MOV.U32 R18, RZ, RZ, 0x1 ;  /* 0x00000001ff127424 */ /* 0x000fe200078e00ff */
[----:B------:R-:W-:Y:S01]  /*3d50*/  UMOV UR4, 0xd2f1a9fc ;  /* 0xd2f1a9fc00047882 */ /* 0x000fe20000000000 */
[----:B------:R-:W-:Y:S01]  /*3d60*/  UMOV UR5, 0x3fa0624d ;  /* 0x3fa0624d00057882 */ /* 0x000fe20000000000 */
[----:B------:R-:W-:Y:S02]  /*3d70*/  BSSY.RECONVERGENT B0, `(.L_x_39) ;  /* 0x0000014000007945 */ /* 0x000fe40003800200 */
[----:B------:R-:W0:Y:S02]  /*3d80*/  MUFU.RCP64H R19, R23 ;  /* 0x0000001700137308 */ /* 0x000e240000001800 */
[----:B0-----:R-:W-:-:S08]  /*3d90*/  DFMA R20, -R22, R18, 1 ;  /* 0x3ff000001614742b */ /* 0x001fd00000000112 */
[----:B------:R-:W-:-:S08]  /*3da0*/  DFMA R20, R20, R20, R20 ;  /* 0x000000141414722b */ /* 0x000fd00000000014 */
[----:B------:R-:W-:Y:S02]  /*3db0*/  DFMA R18, R18, R20, R18 ;  /* 0x000000141212722b */ /* 0x000fe40000000012 */
[----:B------:R-:W-:-:S06]  /*3dc0*/  DMUL R20, R6, UR4 ;  /* 0x0000000406147c28 */ /* 0x000fcc0008000000 */
[----:B------:R-:W-:-:S04]  /*3dd0*/  DFMA R24, -R22, R18, 1 ;  /* 0x3ff000001618742b */ /* 0x000fc80000000112 */
[----:B------:R-:W-:-:S04]  /*3de0*/  FSETP.GEU.AND P1, PT, |R21|, 6.5827683646048100446e-37, PT ;  /* 0x036000001500780b */ /* 0x000fc80003f2e200 */
[----:B------:R-:W-:-:S08]  /*3df0*/  DFMA R18, R18, R24, R18 ;  /* 0x000000181212722b */ /* 0x000fd00000000012 */
[----:B------:R-:W-:-:S08]  /*3e00*/  DMUL R6, R20, R18 ;  /* 0x0000001214067228 */ /* 0x000fd00000000000 */
[----:B------:R-:W-:-:S08]  /*3e10*/  DFMA R24, -R22, R6, R20 ;  /* 0x000000061618722b */ /* 0x000fd00000000114 */
[----:B------:R-:W-:-:S10]  /*3e20*/  DFMA R18, R18, R24, R6 ;  /* 0x000000181212722b */ /* 0x000fd40000000006 */
[----:B------:R-:W-:-:S05]  /*3e30*/  FFMA R0, RZ, R23, R19 ;  /* 0x00000017ff007223 */ /* 0x000fca0000000013 */
[----:B------:R-:W-:-:S13]  /*3e40*/  FSETP.GT.AND P0, PT, |R0|, 1.469367938527859385e-39, PT ;  /* 0x001000000000780b */ /* 0x000fda0003f04200 */
[----:B------:R-:W-:Y:S05]  /*3e50*/  @P0 BRA P1, `(.L_x_40) ;  /* 0x0000000000140947 */ /* 0x000fea0000800000 */
[----:B------:R-:W-:Y:S01]  /*3e60*/  IMAD.MOV.U32 R25, RZ, RZ, R23 ;  /* 0x000000ffff197224 */ /* 0x000fe200078e0017 */
[----:B------:R-:W-:-:S07]  /*3e70*/  MOV R0, 0x3e90 ;  /* 0x00003e9000007802 */ /* 0x000fce0000000f00 */
[----:B------:R-:W-:Y:S05]  /*3e80*/  CALL.REL.NOINC `($__internal_0_$__cuda_sm20_div_rn_f64_full) ;  /* 0x0000002800687944 */ /* 0x000fea0003c00000 */
[----:B------:R-:W-:Y:S02]  /*3e90*/  IMAD.MOV.U32 R18, RZ, RZ, R22 ;  /* 0x000000ffff127224 */ /* 0x000fe400078e0016 */
[----:B------:R-:W-:-:S07]  /*3ea0*/  IMAD.MOV.U32 R19, RZ, RZ, R23 ;  /* 0x000000ffff137224 */ /* 0x000fce00078e0017 */
.L_x_40:
[----:B------:R-:W-:Y:S05]  /*3eb0*/  BSYNC.RECONVERGENT B0 ;  /* 0x0000000000007941 */ /* 0x000fea0003800200 */
.L_x_39:
[----:B------:R-:W0:Y:S01]  /*3ec0*/  MUFU.RCP64H R7, 40 ;  /* 0x4044000000077908 */ /* 0x000e220000001800 */
[----:B------:R-:W-:Y:S01]  /*3ed0*/  IMAD.MOV.U32 R22, RZ, RZ, 0x0 ;  /* 0x00000000ff167424 */ /* 0x000fe200078e00ff */
[----:B------:R-:W-:Y:S01]  /*3ee0*/  BSSY.RECONVERGENT B0, `(.L_x_41) ;  /* 0x0000017000007945 */ /* 0x000fe20003800200 */
[----:B------:R-:W-:Y:S02]  /*3ef0*/  IMAD.MOV.U32 R23, RZ, RZ, 0x40440000 ;  /* 0x40440000ff177424 */ /* 0x000fe400078e00ff */
[----:B------:R-:W-:-:S03]  /*3f00*/  IMAD.MOV.U32 R6, RZ, RZ, 0x1 ;  /* 0x00000001ff067424 */ /* 0x000fc600078e00ff */
[----:B------:R1:W2:Y:S03]  /*3f10*/  F2F.F32.F64 R5, R18 ;  /* 0x0000001200057310 */ /* 0x0002a60000301000 */
[----:B0-----:R-:W-:-:S08]  /*3f20*/  DFMA R20, R6, -R22, 1 ;  /* 0x3ff000000614742b */ /* 0x001fd00000000816 */
[----:B------:R-:W-:-:S08]  /*3f30*/  DFMA R20, R20, R20, R20 ;  /* 0x000000141414722b */ /* 0x000fd00000000014 */
[----:B------:R-:W-:Y:S02]  /*3f40*/  DFMA R6, R6, R20, R6 ;  /* 0x000000140606722b */ /* 0x000fe40000000006 */
[----:B------:R-:W-:-:S06]  /*3f50*/  DADD R20, -R16, 10 ;  /* 0x4024000010147429 */ /* 0x000fcc0000000100 */
[----:B------:R-:W-:-:S04]  /*3f60*/  DFMA R22, R6, -R22, 1 ;  /* 0x3ff000000616742b */ /* 0x000fc80000000816 */
[----:B------:R-:W-:-:S04]  /*3f70*/  FSETP.GEU.AND P1, PT, |R21|, 6.5827683646048100446e-37, PT ;  /* 0x036000001500780b */ /* 0x000fc80003f2e200 */
[----:B------:R-:W-:-:S08]  /*3f80*/  DFMA R6, R6, R22, R6 ;  /* 0x000000160606722b */ /* 0x000fd00000000006 */
[----:B------:R-:W-:-:S08]  /*3f90*/  DMUL R22, R20, R6 ;  /* 0x0000000614167228 */ /* 0x000fd00000000000 */
[----:B------:R-:W-:-:S08]  /*3fa0*/  DFMA R24, R22, -40, R20 ;  /* 0xc04400001618782b */ /* 0x000fd00000000014 */
[----:B------:R-:W-:-:S10]  /*3fb0*/  DFMA R6, R6, R24, R22 ;  /* 0x000000180606722b */ /* 0x000fd40000000016 */
[----:B------:R-:W-:-:S05]  /*3fc0*/  FFMA R0, RZ, 3.0625, R7 ;  /* 0x40440000ff007823 */ /* 0x000fca0000000007 */
[----:B------:R-:W-:-:S13]  /*3fd0*/  FSETP.GT.AND P0, PT, |R0|, 1.469367938527859385e-39, PT ;  /* 0x001000000000780b */ /* 0x000fda0003f04200 */
[----:B-12---:R-:W-:Y:S05]  /*3fe0*/  @P0 BRA P1, `(.L_x_42) ;  /* 0x0000000000180947 */ /* 0x006fea0000800000 */
[----:B------:R-:W-:Y:S01]  /*3ff0*/  IMAD.MOV.U32 R22, RZ, RZ, RZ ;  /* 0x000000ffff167224 */ /* 0x000fe200078e00ff */
[----:B------:R-:W-:Y:S01]  /*4000*/  MOV R0, 0x4030 ;  /* 0x0000403000007802 */ /* 0x000fe20000000f00 */
[----:B------:R-:W-:-:S07]  /*4010*/  IMAD.MOV.U32 R25, RZ, RZ, 0x40440000 ;  /* 0x40440000ff197424 */ /* 0x000fce00078e00ff */
[----:B------:R-:W-:Y:S05]  /*4020*/  CALL.REL.NOINC `($__internal_0_$__cuda_sm20_div_rn_f64_full) ;  /* 0x0000002800007944 */ /* 0x000fea0003c00000 */
[----:B------:R-:W-:Y:S02]  /*4030*/  IMAD.MOV.U32 R6, RZ, RZ, R22 ;  /* 0x000000ffff067224 */ /* 0x000fe400078e0016 */
[----:B------:R-:W-:-:S07]  /*4040*/  IMAD.MOV.U32 R7, RZ, RZ, R23 ;  /* 0x000000ffff077224 */ /* 0x000fce00078e0017 */
.L_x_42:
[----:B------:R-:W-:Y:S05]  /*4050*/  BSYNC.RECONVERGENT B0 ;  /* 0x0000000000007941 */ /* 0x000fea0003800200 */
.L_x_41:
[----:B------:R-:W-:Y:S01]  /*4060*/  DADD R18, -R16, 13 ;  /* 0x402a000010127429 */ /* 0x000fe20000000100 */
[----:B------:R-:W-:Y:S01]  /*4070*/  IMAD.MOV.U32 R24, RZ, RZ, 0x652b82fe ;  /* 0x652b82feff187424 */ /* 0x000fe200078e00ff */
[----:B------:R-:W-:Y:S01]  /*4080*/  UMOV UR4, 0xfefa39ef ;  /* 0xfefa39ef00047882 */ /* 0x000fe20000000000 */
[----:B------:R-:W-:Y:S01]  /*4090*/  IMAD.MOV.U32 R25, RZ, RZ, 0x3ff71547 ;  /* 0x3ff71547ff197424 */ /* 0x000fe200078e00ff */
[----:B------:R-:W-:Y:S01]  /*40a0*/  UMOV UR5, 0x3fe62e42 ;  /* 0x3fe62e4200057882 */ /* 0x000fe20000000000 */
[----:B------:R-:W-:Y:S01]  /*40b0*/  UMOV UR6, 0x3b39803f ;  /* 0x3b39803f00067882 */ /* 0x000fe20000000000 */
[----:B------:R-:W-:Y:S01]  /*40c0*/  UMOV UR7, 0x3c7abc9e ;  /* 0x3c7abc9e00077882 */ /* 0x000fe20000000000 */
[----:B------:R-:W-:Y:S01]  /*40d0*/  UMOV UR10, 0x69ce2bdf ;  /* 0x69ce2bdf000a7882 */ /* 0x000fe20000000000 */
[----:B------:R-:W-:Y:S01]  /*40e0*/  DMUL R20, R18, 0.25 ;  /* 0x3fd0000012147828 */ /* 0x000fe20000000000 */
[----:B------:R-:W-:Y:S01]  /*40f0*/  UMOV UR11, 0x3e5ade15 ;  /* 0x3e5ade15000b7882 */ /* 0x000fe20000000000 */
[-C--:B------:R-:W-:Y:S01]  /*4100*/  DFMA R22, R6, R24.reuse, 6.75539944105574400000e+15 ;  /* 0x433800000616742b */ /* 0x080fe20000000018 */
[----:B------:R-:W-:Y:S01]  /*4110*/  UMOV UR12, 0x62401315 ;  /* 0x62401315000c7882 */ /* 0x000fe20000000000 */
[----:B------:R-:W-:Y:S01]  /*4120*/  UMOV UR13, 0x3ec71dee ;  /* 0x3ec71dee000d7882 */ /* 0x000fe20000000000 */
[----:B------:R-:W-:Y:S01]  /*4130*/  UMOV UR14, 0x7c89eb71 ;  /* 0x7c89eb71000e7882 */ /* 0x000fe20000000000 */
[----:B------:R-:W-:Y:S01]  /*4140*/  UMOV UR15, 0x3efa0199 ;  /* 0x3efa0199000f7882 */ /* 0x000fe20000000000 */
[----:B------:R-:W-:Y:S01]  /*4150*/  UMOV UR16, 0x14761f65 ;  /* 0x14761f6500107882 */ /* 0x000fe20000000000 */
[----:B------:R-:W-:Y:S01]  /*4160*/  DFMA R24, R20, R24, 6.75539944105574400000e+15 ;  /* 0x433800001418742b */ /* 0x000fe20000000018 */
[----:B------:R-:W-:Y:S01]  /*4170*/  UMOV UR17, 0x3f2a01a0 ;  /* 0x3f2a01a000117882 */ /* 0x000fe20000000000 */
[----:B------:R-:W-:Y:S01]  /*4180*/  DADD R28, R22, -6.75539944105574400000e+15 ;  /* 0xc3380000161c7429 */ /* 0x000fe20000000000 */
[----:B------:R-:W-:Y:S01]  /*4190*/  UMOV UR18, 0x1852b7af ;  /* 0x1852b7af00127882 */ /* 0x000fe20000000000 */
[----:B------:R-:W-:Y:S01]  /*41a0*/  UMOV UR19, 0x3f56c16c ;  /* 0x3f56c16c00137882 */ /* 0x000fe20000000000 */
[----:B------:R-:W-:Y:S01]  /*41b0*/  UMOV UR20, 0x11122322 ;  /* 0x1112232200147882 */ /* 0x000fe20000000000 */
[----:B------:R-:W-:Y:S01]  /*41c0*/  UMOV UR21, 0x3f811111 ;  /* 0x3f81111100157882 */ /* 0x000fe20000000000 */
[----:B------:R-:W-:Y:S01]  /*41d0*/  UMOV UR22, 0x555502a1 ;  /* 0x555502a100167882 */ /* 0x000fe20000000000 */
[----:B------:R-:W-:Y:S01]  /*41e0*/  DADD R26, R24, -6.75539944105574400000e+15 ;  /* 0xc3380000181a7429 */ /* 0x000fe20000000000 */
[----:B------:R-:W-:Y:S01]  /*41f0*/  UMOV UR23, 0x3fa55555 ;  /* 0x3fa5555500177882 */ /* 0x000fe20000000000 */
[----:B------:R-:W-:Y:S01]  /*4200*/  DFMA R32, R28, -UR4, R6 ;  /* 0x800000041c207c2b */ /* 0x000fe20008000006 */
[----:B------:R-:W-:Y:S01]  /*4210*/  UMOV UR24, 0x55555511 ;  /* 0x5555551100187882 */ /* 0x000fe20000000000 */
[----:B------:R-:W-:Y:S01]  /*4220*/  UMOV UR25, 0x3fc55555 ;  /* 0x3fc5555500197882 */ /* 0x000fe20000000000 */
[----:B------:R-:W-:Y:S01]  /*4230*/  UMOV UR26, 0xb ;  /* 0x0000000b001a7882 */ /* 0x000fe20000000000 */
[----:B------:R-:W-:Y:S01]  /*4240*/  UMOV UR27, 0x3fe00000 ;  /* 0x3fe00000001b7882 */ /* 0x000fe20000000000 */
[----:B------:R-:W-:Y:S01]  /*4250*/  FSETP.GEU.AND P0, PT, |R7|, 4.1917929649353027344, PT ;  /* 0x4086232b0700780b */ /* 0x000fe20003f0e200 */
[----:B------:R-:W-:Y:S01]  /*4260*/  DFMA R30, R26, -UR4, R20 ;  /* 0x800000041a1e7c2b */ /* 0x000fe20008000014 */
[----:B------:R-:W-:Y:S01]  /*4270*/  BSSY.RECONVERGENT B0, `(.L_x_43) ;  /* 0x000002c000007945 */ /* 0x000fe20003800200 */
[----:B------:R-:W-:Y:S01]  /*4280*/  DFMA R28, R28, -UR6, R32 ;  /* 0x800000061c1c7c2b */ /* 0x000fe20008000020 */
[----:B------:R-:W-:Y:S01]  /*4290*/  FSETP.GEU.AND P2, PT, |R21|, 4.1917929649353027344, PT ;  /* 0x4086232b1500780b */ /* 0x000fe20003f4e200 */
[----:B------:R-:W-:-:S02]  /*42a0*/  IMAD.MOV.U32 R32, RZ, RZ, -0x35dec16 ;  /* 0xfca213eaff207424 */ /* 0x000fc400078e00ff */
[----:B------:R-:W-:Y:S02]  /*42b0*/  IMAD.MOV.U32 R33, RZ, RZ, 0x3e928af3 ;  /* 0x3e928af3ff217424 */ /* 0x000fe400078e00ff */
[----:B------:R-:W-:-:S04]  /*42c0*/  DFMA R26, R26, -UR6, R30 ;  /* 0x800000061a1a7c2b */ /* 0x000fc8000800001e */
[----:B------:R-:W-:-:S04]  /*42d0*/  DFMA R30, R28, UR10, R32 ;  /* 0x0000000a1c1e7c2b */ /* 0x000fc80008000020 */
[----:B------:R-:W-:-:S04]  /*42e0*/  DFMA R32, R26, UR10, R32 ;  /* 0x0000000a1a207c2b */ /* 0x000fc80008000020 */
[----:B------:R-:W-:-:S04]  /*42f0*/  DFMA R30, R28, R30, UR12 ;  /* 0x0000000c1c1e7e2b */ /* 0x000fc8000800001e */
        /* <DEDUP_REMOVED lines=15> */
[----:B------:R-:W-:-:S04]  /*43f0*/  DFMA R30, R28, R30, 1 ;  /* 0x3ff000001c1e742b */ /* 0x000fc8000000001e */
[----:B------:R-:W-:-:S04]  /*4400*/  DFMA R32, R26, R32, 1 ;  /* 0x3ff000001a20742b */ /* 0x000fc80000000020 */
[----:B------:R-:W-:-:S04]  /*4410*/  DFMA R30, R28, R30, 1 ;  /* 0x3ff000001c1e742b */ /* 0x000fc8000000001e */
[----:B------:R-:W-:-:S06]  /*4420*/  DFMA R32, R26, R32, 1 ;  /* 0x3ff000001a20742b */ /* 0x000fcc0000000020 */
[----:B------:R-:W-:Y:S02]  /*4430*/  IMAD R27, R22, 0x100000, R31 ;  /* 0x00100000161b7824 */ /* 0x000fe400078e021f */
[----:B------:R-:W-:Y:S02]  /*4440*/  IMAD.MOV.U32 R26, RZ, RZ, R30 ;  /* 0x000000ffff1a7224 */ /* 0x000fe400078e001e */
[----:B------:R-:W-:Y:S01]  /*4450*/  IMAD R29, R24, 0x100000, R33 ;  /* 0x00100000181d7824 */ /* 0x000fe200078e0221 */
[----:B------:R-:W-:Y:S06]  /*4460*/  @!P0 BRA `(.L_x_44) ;  /* 0x0000000000308947 */ /* 0x000fec0003800000 */
[----:B------:R-:W-:Y:S01]  /*4470*/  FSETP.GEU.AND P1, PT, |R7|, 4.2275390625, PT ;  /* 0x408748000700780b */ /* 0x000fe20003f2e200 */
[C---:B------:R-:W-:Y:S02]  /*4480*/  DADD R26, R6.reuse, +INF ;  /* 0x7ff00000061a7429 */ /* 0x040fe40000000000 */
[----:B------:R-:W-:-:S08]  /*4490*/  DSETP.GEU.AND P0, PT, R6, RZ, PT ;  /* 0x000000ff0600722a */ /* 0x000fd00003f0e000 */
[----:B------:R-:W-:Y:S02]  /*44a0*/  FSEL R26, R26, RZ, P0 ;  /* 0x000000ff1a1a7208 */ /* 0x000fe40000000000 */
[----:B------:R-:W-:Y:S02]  /*44b0*/  @!P1 LEA.HI R0, R22, R22, RZ, 0x1 ;  /* 0x0000001616009211 */ /* 0x000fe400078f08ff */
[----:B------:R-:W-:Y:S02]  /*44c0*/  FSEL R27, R27, RZ, P0 ;  /* 0x000000ff1b1b7208 */ /* 0x000fe40000000000 */
[----:B------:R-:W-:-:S05]  /*44d0*/  @!P1 SHF.R.S32.HI R7, RZ, 0x1, R0 ;  /* 0x00000001ff079819 */ /* 0x000fca0000011400 */
[----:B------:R-:W-:Y:S02]  /*44e0*/  @!P1 IMAD.IADD R6, R22, 0x1, -R7 ;  /* 0x0000000116069824 */ /* 0x000fe400078e0a07 */
[----:B------:R-:W-:-:S03]  /*44f0*/  @!P1 IMAD R31, R7, 0x100000, R31 ;  /* 0x00100000071f9824 */ /* 0x000fc600078e021f */
[----:B------:R-:W-:Y:S01]  /*4500*/  @!P1 LEA R7, R6, 0x3ff00000, 0x14 ;  /* 0x3ff0000006079811 */ /* 0x000fe200078ea0ff */
[----:B------:R-:W-:-:S06]  /*4510*/  @!P1 IMAD.MOV.U32 R6, RZ, RZ, RZ ;  /* 0x000000ffff069224 */ /* 0x000fcc00078e00ff */
[----:B------:R-:W-:-:S11]  /*4520*/  @!P1 DMUL R26, R30, R6 ;  /* 0x000000061e1a9228 */ /* 0x000fd60000000000 */
.L_x_44:
[----:B------:R-:W-:Y:S05]  /*4530*/  BSYNC.RECONVERGENT B0 ;  /* 0x0000000000007941 */ /* 0x000fea0003800200 */
.L_x_43:
[----:B------:R-:W-:Y:S01]  /*4540*/  BSSY.RECONVERGENT B0, `(.L_x_45) ;  /* 0x000000f000007945 */ /* 0x000fe20003800200 */
[----:B------:R-:W-:-:S03]  /*4550*/  IMAD.MOV.U32 R28, RZ, RZ, R32 ;  /* 0x000000ffff1c7224 */ /* 0x000fc600078e0020 */
[----:B------:R-:W-:Y:S05]  /*4560*/  @!P2 BRA `(.L_x_46) ;  /* 0x000000000030a947 */ /* 0x000fea0003800000 */
        /* <DEDUP_REMOVED lines=12> */
.L_x_46:
[----:B------:R-:W-:Y:S05]  /*4630*/  BSYNC.RECONVERGENT B0 ;  /* 0x0000000000007941 */ /* 0x000fea0003800200 */
.L_x_45:
[----:B------:R-:W-:Y:S01]  /*4640*/  DADD R22, R28, -1 ;  /* 0xbff000001c167429 */ /* 0x000fe20000000000 */
[----:B------:R-:W-:Y:S01]  /*4650*/  IMAD.MOV.U32 R6, RZ, RZ, 0x1 ;  /* 0x00000001ff067424 */ /* 0x000fe200078e00ff */
[----:B------:R-:W-:Y:S01]  /*4660*/  UMOV UR4, 0x47ae147b ;  /* 0x47ae147b00047882 */ /* 0x000fe20000000000 */
[----:B------:R-:W-:Y:S01]  /*4670*/  UMOV UR5, 0x3fd47ae1 ;  /* 0x3fd47ae100057882 */ /* 0x000fe20000000000 */
[----:B------:R-:W-:Y:S01]  /*4680*/  BSSY.RECONVERGENT B0, `(.L_x_47) ;  /* 0x0000018000007945 */ /* 0x000fe20003800200 */
[----:B------:R-:W-:Y:S01]  /*4690*/  DMUL R18, R18, UR4 ;  /* 0x0000000412127c28 */ /* 0x000fe20008000000 */
[----:B------:R-:W0:Y:S09]  /*46a0*/  MUFU.RCP64H R7, R23 ;  /* 0x0000001700077308 */ /* 0x000e320000001800 */
[----:B------:R-:W-:Y:S01]  /*46b0*/  FSETP.GEU.AND P1, PT, |R19|, 6.5827683646048100446e-37, PT ;  /* 0x036000001300780b */ /* 0x000fe20003f2e200 */
[----:B0-----:R-:W-:-:S08]  /*46c0*/  DFMA R20, -R22, R6, 1 ;  /* 0x3ff000001614742b */ /* 0x001fd00000000106 */
[----:B------:R-:W-:-:S08]  /*46d0*/  DFMA R20, R20, R20, R20 ;  /* 0x000000141414722b */ /* 0x000fd00000000014 */
[----:B------:R-:W-:-:S08]  /*46e0*/  DFMA R20, R6, R20, R6 ;  /* 0x000000140614722b */ /* 0x000fd00000000006 */
[----:B------:R-:W-:-:S08]  /*46f0*/  DFMA R6, -R22, R20, 1 ;  /* 0x3ff000001606742b */ /* 0x000fd00000000114 */
[----:B------:R-:W-:-:S08]  /*4700*/  DFMA R6, R20, R6, R20 ;  /* 0x000000061406722b */ /* 0x000fd00000000014 */
[----:B------:R-:W-:-:S08]  /*4710*/  DMUL R20, R18, R6 ;  /* 0x0000000612147228 */ /* 0x000fd00000000000 */
[----:B------:R-:W-:-:S08]  /*4720*/  DFMA R24, -R22, R20, R18 ;  /* 0x000000141618722b */ /* 0x000fd00000000112 */
[----:B------:R-:W-:Y:S02]  /*4730*/  DFMA R20, R6, R24, R20 ;  /* 0x000000180614722b */ /* 0x000fe40000000014 */
[----:B------:R-:W-:-:S08]  /*4740*/  DMUL R6, R26, 0.5 ;  /* 0x3fe000001a067828 */ /* 0x000fd00000000000 */
[----:B------:R-:W-:Y:S02]  /*4750*/  FFMA R0, RZ, R23, R21 ;  /* 0x00000017ff007223 */ /* 0x000fe40000000015 */
[----:B------:R0:W1:Y:S03]  /*4760*/  F2F.F32.F64 R6, R6 ;  /* 0x0000000600067310 */ /* 0x0000660000301000 */
[----:B------:R-:W-:-:S13]  /*4770*/  FSETP.GT.AND P0, PT, |R0|, 1.469367938527859385e-39, PT ;  /* 0x001000000000780b */ /* 0x000fda0003f04200 */
[----:B01----:R-:W-:Y:S05]  /*4780*/  @P0 BRA P1, `(.L_x_48) ;  /* 0x00000000001c0947 */ /* 0x003fea0000800000 */
[----:B------:R-:W-:Y:S01]  /*4790*/  IMAD.MOV.U32 R20, RZ, RZ, R18 ;  /* 0x000000ffff147224 */ /* 0x000fe200078e0012 */
[----:B------:R-:W-:Y:S01]  /*47a0*/  MOV R0, 0x47e0 ;  /* 0x000047e000007802 */ /* 0x000fe20000000f00 */
[----:B------:R-:W-:Y:S02]  /*47b0*/  IMAD.MOV.U32 R21, RZ, RZ, R19 ;  /* 0x000000ffff157224 */ /* 0x000fe400078e0013 */
[----:B------:R-:W-:-:S07]  /*47c0*/  IMAD.MOV.U32 R25, RZ, RZ, R23 ;  /* 0x000000ffff197224 */ /* 0x000fce00078e0017 */
[----:B------:R-:W-:Y:S05]  /*47d0*/  CALL.REL.NOINC `($__internal_0_$__cuda_sm20_div_rn_f64_full) ;  /* 0x0000002000147944 */ /* 0x000fea0003c00000 */
[----:B------:R-:W-:Y:S02]  /*47e0*/  IMAD.MOV.U32 R20, RZ, RZ, R22 ;  /* 0x000000ffff147224 */ /* 0x000fe400078e0016 */
[----:B------:R-:W-:-:S07]  /*47f0*/  IMAD.MOV.U32 R21, RZ, RZ, R23 ;  /* 0x000000ffff157224 */ /* 0x000fce00078e0017 */
.L_x_48:
[----:B------:R-:W-:Y:S05]  /*4800*/  BSYNC.RECONVERGENT B0 ;  /* 0x0000000000007941 */ /* 0x000fea0003800200 */
.L_x_47:
        /* <DEDUP_REMOVED lines=9> */
[----:B------:R-:W-:-:S06]  /*48a0*/  DADD R18, R16, -40 ;  /* 0xc044000010127429 */ /* 0x000fcc0000000000 */
[----:B------:R-:W-:-:S04]  /*48b0*/  DFMA R22, R24, -R22, 1 ;  /* 0x3ff000001816742b */ /* 0x000fc80000000816 */
[----:B------:R-:W-:-:S04]  /*48c0*/  FSETP.GEU.AND P1, PT, |R19|, 6.5827683646048100446e-37, PT ;  /* 0x036000001300780b */ /* 0x000fc80003f2e200 */
[----:B------:R-:W-:-:S08]  /*48d0*/  DFMA R26, R24, R22, R24 ;  /* 0x00000016181a722b */ /* 0x000fd00000000018 */
[----:B------:R-:W-:-:S08]  /*48e0*/  DMUL R22, R26, R18 ;  /* 0x000000121a167228 */ /* 0x000fd00000000000 */
[----:B------:R-:W-:-:S08]  /*48f0*/  DFMA R24, R22, -5, R18 ;  /* 0xc01400001618782b */ /* 0x000fd00000000012 */
[----:B------:R-:W-:-:S10]  /*4900*/  DFMA R22, R26, R24, R22 ;  /* 0x000000181a16722b */ /* 0x000fd40000000016 */
[----:B------:R-:W-:-:S05]  /*4910*/  FFMA R0, RZ, 2.3125, R23 ;  /* 0x40140000ff007823 */ /* 0x000fca0000000017 */
[----:B------:R-:W-:-:S13]  /*4920*/  FSETP.GT.AND P0, PT, |R0|, 1.469367938527859385e-39, PT ;  /* 0x001000000000780b */ /* 0x000fda0003f04200 */
[----:B-12---:R-:W-:Y:S05]  /*4930*/  @P0 BRA P1, `(.L_x_50) ;  /* 0x0000000000180947 */ /* 0x006fea0000800000 */
[----:B------:R-:W-:Y:S01]  /*4940*/  IMAD.MOV.U32 R20, RZ, RZ, R18 ;  /* 0x000000ffff147224 */ /* 0x000fe200078e0012 */
[----:B------:R-:W-:Y:S01]  /*4950*/  MOV R0, 0x49a0 ;  /* 0x000049a000007802 */ /* 0x000fe20000000f00 */
[----:B------:R-:W-:Y:S02]  /*4960*/  IMAD.MOV.U32 R21, RZ, RZ, R19 ;  /* 0x000000ffff157224 */ /* 0x000fe400078e0013 */
[----:B------:R-:W-:Y:S02]  /*4970*/  IMAD.MOV.U32 R22, RZ, RZ, RZ ;  /* 0x000000ffff167224 */ /* 0x000fe400078e00ff */
[----:B------:R-:W-:-:S07]  /*4980*/  IMAD.MOV.U32 R25, RZ, RZ, 0x40140000 ;  /* 0x40140000ff197424 */ /* 0x000fce00078e00ff */
[----:B------:R-:W-:Y:S05]  /*4990*/  CALL.REL.NOINC `($__internal_0_$__cuda_sm20_div_rn_f64_full) ;  /* 0x0000001c00a47944 */ /* 0x000fea0003c00000 */
.L_x_50:
[----:B------:R-:W-:Y:S05]  /*49a0*/  BSYNC.RECONVERGENT B0 ;  /* 0x0000000000007941 */ /* 0x000fea0003800200 */
.L_x_49:
        /* <DEDUP_REMOVED lines=58> */
.L_x_52:
[----:B------:R-:W-:Y:S05]  /*4d50*/  BSYNC.RECONVERGENT B0 ;  /* 0x0000000000007941 */ /* 0x000fea0003800200 */
.L_x_51:
        /* <DEDUP_REMOVED lines=24> */
.L_x_54:
[----:B------:R-:W-:Y:S05]  /*4ee0*/  BSYNC.RECONVERGENT B0 ;  /* 0x0000000000007941 */ /* 0x000fea0003800200 */
.L_x_53:
        /* <DEDUP_REMOVED lines=16> */
[----:B------:R-:W-:-:S05]  /*4ff0*/  FFMA R0, RZ, 2.78125, R33 ;  /* 0x40320000ff007823 */ /* 0x000fca0000000021 */
        /* <DEDUP_REMOVED lines=8> */
.L_x_56:
[----:B------:R-:W-:Y:S05]  /*5080*/  BSYNC.RECONVERGENT B0 ;  /* 0x0000000000007941 */ /* 0x000fea0003800200 */
.L_x_55:
        /* <DEDUP_REMOVED lines=24> */
[----:B------:R-:W0:Y:S01]  /*5210*/  MUFU.RCP64H R25, 5 ;  /* 0x4014000000197908 */ /* 0x000e220000001800 */
[----:B------:R-:W-:Y:S01]  /*5220*/  UMOV UR5, 0x3f2a01a0 ;  /* 0x3f2a01a000057882 */ /* 0x000fe20000000000 */
[----:B------:R-:W-:-:S04]  /*5230*/  IMAD.MOV.U32 R24, RZ, RZ, 0x1 ;  /* 0x00000001ff187424 */ /* 0x000fc800078e00ff */
[----:B------:R-:W-:Y:S01]  /*5240*/  DFMA R28, R22, R26, UR4 ;  /* 0x00000004161c7e2b */ /* 0x000fe2000800001a */
[----:B------:R-:W-:Y:S01]  /*5250*/  UMOV UR4, 0x1852b7af ;  /* 0x1852b7af00047882 */ /* 0x000fe20000000000 */
[----:B------:R-:W-:Y:S01]  /*5260*/  IMAD.MOV.U32 R26, RZ, RZ, 0x0 ;  /* 0x00000000ff1a7424 */ /* 0x000fe200078e00ff */
[----:B------:R-:W-:Y:S01]  /*5270*/  UMOV UR5, 0x3f56c16c ;  /* 0x3f56c16c00057882 */ /* 0x000fe20000000000 */
[----:B------:R-:W-:-:S04]  /*5280*/  IMAD.MOV.U32 R27, RZ, RZ, 0x40140000 ;  /* 0x40140000ff1b7424 */ /* 0x000fc800078e00ff */
[----:B------:R-:W-:Y:S01]  /*5290*/  DFMA R28, R22, R28, UR4 ;  /* 0x00000004161c7e2b */ /* 0x000fe2000800001c */
[----:B------:R-:W-:Y:S01]  /*52a0*/  UMOV UR4, 0x11122322 ;  /* 0x1112232200047882 */ /* 0x000fe20000000000 */
[----:B------:R-:W-:Y:S01]  /*52b0*/  UMOV UR5, 0x3f811111 ;  /* 0x3f81111100057882 */ /* 0x000fe20000000000 */
[----:B0-----:R-:W-:-:S05]  /*52c0*/  DFMA R30, R24, -R26, 1 ;  /* 0x3ff00000181e742b */ /* 0x001fca000000081a */
[----:B------:R-:W-:Y:S01]  /*52d0*/  DFMA R28, R22, R28, UR4 ;  /* 0x00000004161c7e2b */ /* 0x000fe2000800001c */
[----:B------:R-:W-:Y:S01]  /*52e0*/  UMOV UR4, 0x555502a1 ;  /* 0x555502a100047882 */ /* 0x000fe20000000000 */
[----:B------:R-:W-:Y:S01]  /*52f0*/  UMOV UR5, 0x3fa55555 ;  /* 0x3fa5555500057882 */ /* 0x000fe20000000000 */
[----:B------:R-:W-:-:S05]  /*5300*/  DFMA R30, R30, R30, R30 ;  /* 0x0000001e1e1e722b */ /* 0x000fca000000001e */
[----:B------:R-:W-:Y:S01]  /*5310*/  DFMA R28, R22, R28, UR4 ;  /* 0x00000004161c7e2b */ /* 0x000fe2000800001c */
[----:B------:R-:W-:Y:S01]  /*5320*/  UMOV UR4, 0x55555511 ;  /* 0x5555551100047882 */ /* 0x000fe20000000000 */
[----:B------:R-:W-:Y:S01]  /*5330*/  UMOV UR5, 0x3fc55555 ;  /* 0x3fc5555500057882 */ /* 0x000fe20000000000 */
[----:B------:R-:W-:Y:S02]  /*5340*/  DFMA R30, R24, R30, R24 ;  /* 0x0000001e181e722b */ /* 0x000fe40000000018 */
[----:B------:R-:W-:-:S03]  /*5350*/  DADD R24, -R16, 40 ;  /* 0x4044000010187429 */ /* 0x000fc60000000100 */
[----:B------:R-:W-:Y:S01]  /*5360*/  DFMA R28, R22, R28, UR4 ;  /* 0x00000004161c7e2b */ /* 0x000fe2000800001c */
[----:B------:R-:W-:Y:S01]  /*5370*/  UMOV UR4, 0xb ;  /* 0x0000000b00047882 */ /* 0x000fe20000000000 */
[----:B------:R-:W-:Y:S01]  /*5380*/  UMOV UR5, 0x3fe00000 ;  /* 0x3fe0000000057882 */ /* 0x000fe20000000000 */
[----:B------:R-:W-:-:S05]  /*5390*/  DFMA R26, R30, -R26, 1 ;  /* 0x3ff000001e1a742b */ /* 0x000fca000000081a */
[----:B------:R-:W-:-:S03]  /*53a0*/  DFMA R28, R22, R28, UR4 ;  /* 0x00000004161c7e2b */ /* 0x000fc6000800001c */
[----:B------:R-:W-:-:S05]  /*53b0*/  DFMA R26, R30, R26, R30 ;  /* 0x0000001a1e1a722b */ /* 0x000fca000000001e */
[----:B------:R-:W-:-:S03]  /*53c0*/  DFMA R16, R22, R28, 1 ;  /* 0x3ff000001610742b */ /* 0x000fc6000000001c */
[----:B------:R-:W-:-:S05]  /*53d0*/  DMUL R28, R26, R24 ;  /* 0x000000181a1c7228 */ /* 0x000fca0000000000 */
[----:B------:R-:W-:-:S03]  /*53e0*/  DFMA R16, R22, R16, 1 ;  /* 0x3ff000001610742b */ /* 0x000fc60000000010 */
[----:B------:R-:W-:-:S08]  /*53f0*/  DFMA R22, R28, -5, R24 ;  /* 0xc01400001c16782b */ /* 0x000fd00000000018 */
[----:B------:R-:W-:Y:S01]  /*5400*/  DFMA R22, R26, R22, R28 ;  /* 0x000000161a16722b */ /* 0x000fe2000000001c */
[----:B------:R-:W-:Y:S02]  /*5410*/  IMAD R27, R20, 0x100000, R17 ;  /* 0x00100000141b7824 */ /* 0x000fe400078e0211 */
[----:B------:R-:W-:Y:S01]  /*5420*/  IMAD.MOV.U32 R26, RZ, RZ, R16 ;  /* 0x000000ffff1a7224 */ /* 0x000fe200078e0010 */
[----:B------:R-:W-:Y:S07]  /*5430*/  @!P0 BRA `(.L_x_58) ;  /* 0x0000000000308947 */ /* 0x000fee0003800000 */
        /* <DEDUP_REMOVED lines=12> */
.L_x_58:
[----:B------:R-:W-:Y:S05]  /*5500*/  BSYNC.RECONVERGENT B0 ;  /* 0x0000000000007941 */ /* 0x000fea0003800200 */
.L_x_57:
[----:B------:R-:W-:Y:S01]  /*5510*/  UMOV UR4, 0xd2f1a9fc ;  /* 0xd2f1a9fc00047882 */ /* 0x000fe20000000000 */
[----:B------:R-:W-:Y:S01]  /*5520*/  UMOV UR5, 0x3fc0624d ;  /* 0x3fc0624d00057882 */ /* 0x000fe20000000000 */
[----:B------:R-:W-:Y:S01]  /*5530*/  FFMA R0, RZ, 2.3125, R23 ;  /* 0x40140000ff007823 */ /* 0x000fe20000000017 */
[----:B------:R-:W-:Y:S01]  /*5540*/  DMUL R16, R26, UR4 ;  /* 0x000000041a107c28 */ /* 0x000fe20008000000 */
[----:B------:R-:W-:Y:S01]  /*5550*/  FSETP.GEU.AND P1, PT, |R25|, 6.5827683646048100446e-37, PT ;  /* 0x036000001900780b */ /* 0x000fe20003f2e200 */
[----:B------:R-:W-:Y:S02]  /*5560*/  BSSY.RECONVERGENT B0, `(.L_x_59) ;  /* 0x000000a000007945 */ /* 0x000fe40003800200 */
[----:B------:R-:W-:-:S06]  /*5570*/  FSETP.GT.AND P0, PT, |R0|, 1.469367938527859385e-39, PT ;  /* 0x001000000000780b */ /* 0x000fcc0003f04200 */
[----:B------:R0:W1:Y:S07]  /*5580*/  F2F.F32.F64 R16, R16 ;  /* 0x0000001000107310 */ /* 0x00006e0000301000 */
[----:B------:R-:W-:Y:S05]  /*5590*/  @P0 BRA P1, `(.L_x_60) ;  /* 0x0000000000180947 */ /* 0x000fea0000800000 */
[----:B------:R-:W-:Y:S01]  /*55a0*/  IMAD.MOV.U32 R21, RZ, RZ, R25 ;  /* 0x000000ffff157224 */ /* 0x000fe200078e0019 */
[----:B------:R-:W-:Y:S01]  /*55b0*/  MOV R0, 0x5600 ;  /* 0x0000560000007802 */ /* 0x000fe20000000f00 */
[----:B------:R-:W-:Y:S02]  /*55c0*/  IMAD.MOV.U32 R20, RZ, RZ, R24 ;  /* 0x000000ffff147224 */ /* 0x000fe400078e0018 */
[----:B------:R-:W-:Y:S02]  /*55d0*/  IMAD.MOV.U32 R22, RZ, RZ, RZ ;  /* 0x000000ffff167224 */ /* 0x000fe400078e00ff */
[----:B------:R-:W-:-:S07]  /*55e0*/  IMAD.MOV.U32 R25, RZ, RZ, 0x40140000 ;  /* 0x40140000ff197424 */ /* 0x000fce00078e00ff */
[----:B01----:R-:W-:Y:S05]  /*55f0*/  CALL.REL.NOINC `($__internal_0_$__cuda_sm20_div_rn_f64_full) ;  /* 0x00000010008c7944 */ /* 0x003fea0003c00000 */
.L_x_60:
[----:B------:R-:W-:Y:S05]  /*5600*/  BSYNC.RECONVERGENT B0 ;  /* 0x0000000000007941 */ /* 0x000fea0003800200 */
.L_x_59:
        /* <DEDUP_REMOVED lines=52> */
[----:B0-----:R-:W-:-:S05]  /*5950*/  @!P1 SHF.R.S32.HI R17, RZ, 0x1, R0 ;  /* 0x00000001ff119819 */ /* 0x001fca0000011400 */
[----:B------:R-:W-:Y:S02]  /*5960*/  @!P1 IMAD.IADD R20, R20, 0x1, -R17 ;  /* 0x0000000114149824 */ /* 0x000fe400078e0a11 */
[----:B------:R-:W-:-:S03]  /*5970*/  @!P1 IMAD R27, R17, 0x100000, R27 ;  /* 0x00100000111b9824 */ /* 0x000fc600078e021b */
[----:B------:R-:W-:Y:S01]  /*5980*/  @!P1 LEA R21, R20, 0x3ff00000, 0x14 ;  /* 0x3ff0000014159811 */ /* 0x000fe200078ea0ff */
[----:B------:R-:W-:-:S06]  /*5990*/  @!P1 IMAD.MOV.U32 R20, RZ, RZ, RZ ;  /* 0x000000ffff149224 */ /* 0x000fcc00078e00ff */
[----:B------:R-:W-:-:S11]  /*59a0*/  @!P1 DMUL R24, R26, R20 ;  /* 0x000000141a189228 */ /* 0x000fd60000000000 */
.L_x_62:
[----:B------:R-:W-:Y:S05]  /*59b0*/  BSYNC.RECONVERGENT B0 ;  /* 0x0000000000007941 */ /* 0x000fea0003800200 */
.L_x_61:
[----:B------:R-:W-:Y:S01]  /*59c0*/  DADD R20, R24, 1 ;  /* 0x3ff0000018147429 */ /* 0x000fe20000000000 */
[----:B------:R-:W-:Y:S01]  /*59d0*/  IMAD.MOV.U32 R22, RZ, RZ, 0x1 ;  /* 0x00000001ff167424 */ /* 0x000fe200078e00ff */
[C---:B-1----:R-:W-:Y:S01]  /*59e0*/  FSETP.NAN.AND P0, PT, |R16|.reuse, |R16|, PT ;  /* 0x400000101000720b */ /* 0x042fe20003f08200 */
[----:B------:R-:W-:Y:S01]  /*59f0*/  BSSY.RECONVERGENT B0, `(.L_x_63) ;  /* 0x0000018000007945 */ /* 0x000fe20003800200 */
[----:B------:R-:W-:Y:S02]  /*5a00*/  FSETP.NAN.AND P1, PT, |R7|, |R7|, PT ;  /* 0x400000070700720b */ /* 0x000fe40003f28200 */
[----:B------:R-:W1:Y:S01]  /*5a10*/  MUFU.RCP64H R23, R21 ;  /* 0x0000001500177308 */ /* 0x000e620000001800 */
[----:B------:R-:W-:Y:S02]  /*5a20*/  FSETP.NAN.AND P2, PT, |R5|, |R5|, PT ;  /* 0x400000050500720b */ /* 0x000fe40003f48200 */
[----:B------:R-:W-:Y:S02]  /*5a30*/  FSEL R16, R16, RZ, !P0 ;  /* 0x000000ff10107208 */ /* 0x000fe40004000000 */
[----:B------:R-:W-:-:S02]  /*5a40*/  FSEL R7, R7, RZ, !P1 ;  /* 0x000000ff07077208 */ /* 0x000fc40004800000 */
[----:B------:R-:W-:Y:S01]  /*5a50*/  FSEL R5, R5, RZ, !P2 ;  /* 0x000000ff05057208 */ /* 0x000fe20005000000 */
[----:B-1----:R-:W-:-:S08]  /*5a60*/  DFMA R24, -R20, R22, 1 ;  /* 0x3ff000001418742b */ /* 0x002fd00000000116 */
[----:B------:R-:W-:-:S08]  /*5a70*/  DFMA R24, R24, R24, R24 ;  /* 0x000000181818722b */ /* 0x000fd00000000018 */
[----:B------:R-:W-:-:S08]  /*5a80*/  DFMA R24, R22, R24, R22 ;  /* 0x000000181618722b */ /* 0x000fd00000000016 */
[----:B------:R-:W-:-:S08]  /*5a90*/  DFMA R22, -R20, R24, 1 ;  /* 0x3ff000001416742b */ /* 0x000fd00000000118 */
[----:B------:R-:W-:-:S08]  /*5aa0*/  DFMA R22, R24, R22, R24 ;  /* 0x000000161816722b */ /* 0x000fd00000000018 */
[----:B------:R-:W-:-:S08]  /*5ab0*/  DMUL R24, R22, 4 ;  /* 0x4010000016187828 */ /* 0x000fd00000000000 */
[----:B------:R-:W-:-:S08]  /*5ac0*/  DFMA R26, -R20, R24, 4 ;  /* 0x40100000141a742b */ /* 0x000fd00000000118 */
[----:B------:R-:W-:-:S10]  /*5ad0*/  DFMA R22, R22, R26, R24 ;  /* 0x0000001a1616722b */ /* 0x000fd40000000018 */
[----:B------:R-:W-:-:S05]  /*5ae0*/  FFMA R0, RZ, R21, R23 ;  /* 0x00000015ff007223 */ /* 0x000fca0000000017 */
[----:B------:R-:W-:-:S13]  /*5af0*/  FSETP.GT.AND P3, PT, |R0|, 1.469367938527859385e-39, PT ;  /* 0x001000000000780b */ /* 0x000fda0003f64200 */
[----:B------:R-:W-:Y:S05]  /*5b00*/  @P3 BRA `(.L_x_64) ;  /* 0x0000000000183947 */ /* 0x000fea0003800000 */
[----:B------:R-:W-:Y:S01]  /*5b10*/  IMAD.MOV.U32 R22, RZ, RZ, R20 ;  /* 0x000000ffff167224 */ /* 0x000fe200078e0014 */
[----:B------:R-:W-:Y:S01]  /*5b20*/  MOV R0, 0x5b70 ;  /* 0x00005b7000007802 */ /* 0x000fe20000000f00 */
[----:B------:R-:W-:Y:S02]  /*5b30*/  IMAD.MOV.U32 R25, RZ, RZ, R21 ;  /* 0x000000ffff197224 */ /* 0x000fe400078e0015 */
[----:B------:R-:W-:Y:S02]  /*5b40*/  IMAD.MOV.U32 R20, RZ, RZ, RZ ;  /* 0x000000ffff147224 */ /* 0x000fe400078e00ff */
[----:B------:R-:W-:-:S07]  /*5b50*/  IMAD.MOV.U32 R21, RZ, RZ, 0x40100000 ;  /* 0x40100000ff157424 */ /* 0x000fce00078e00ff */
[----:B0-----:R-:W-:Y:S05]  /*5b60*/  CALL.REL.NOINC `($__internal_0_$__cuda_sm20_div_rn_f64_full) ;  /* 0x0000000c00307944 */ /* 0x001fea0003c00000 */
.L_x_64:
[----:B------:R-:W-:Y:S05]  /*5b70*/  BSYNC.RECONVERGENT B0 ;  /* 0x0000000000007941 */ /* 0x000fea0003800200 */
.L_x_63:
[----:B------:R-:W1:Y:S02]  /*5b80*/  LDCU.64 UR4, c[0x0][0x3a0] ;  /* 0x00007400ff0477ac */ /* 0x000e640008000a00 */
[----:B-1----:R-:W-:-:S04]  /*5b90*/  IADD3 R20, P0, PT, R3, UR4, RZ ;  /* 0x0000000403147c10 */ /* 0x002fc8000ff1e0ff */
[----:B------:R-:W-:Y:S01]  /*5ba0*/  IADD3.X R21, PT, PT, R4, UR5, RZ, P0, !PT ;  /* 0x0000000504157c10 */ /* 0x000fe200087fe4ff */
[----:B------:R-:W1:Y:S04]  /*5bb0*/  LDCU.128 UR4, c[0x0][0x390] ;  /* 0x00007200ff0477ac */ /* 0x000e680008000c00 */
[----:B------:R-:W2:Y:S01]  /*5bc0*/  LDG.E R0, desc[UR8][R20.64] ;  /* 0x0000000814007981 */ /* 0x000ea2000c1e1900 */
[----:B------:R-:W-:-:S04]  /*5bd0*/  FSETP.NAN.AND P0, PT, |R6|, |R6|, PT ;  /* 0x400000060600720b */ /* 0x000fc80003f08200 */
[----:B------:R-:W-:-:S05]  /*5be0*/  FSEL R6, R6, RZ, !P0 ;  /* 0x000000ff06067208 */ /* 0x000fca0004000000 */
[----:B------:R-:W-:Y:S01]  /*5bf0*/  FADD R6, R5, R6 ;  /* 0x0000000605067221 */ /* 0x000fe20000000000 */
[----:B-1----:R-:W-:-:S04]  /*5c00*/  IADD3 R24, P0, PT, R3, UR6, RZ ;  /* 0x0000000603187c10 */ /* 0x002fc8000ff1e0ff */
[----:B------:R-:W-:Y:S01]  /*5c10*/  IADD3.X R25, PT, PT, R4, UR7, RZ, P0, !PT ;  /* 0x0000000704197c10 */ /* 0x000fe200087fe4ff */
[----:B--2---:R-:W-:-:S04]  /*5c20*/  FFMA R5, -R6, R0, R5 ;  /* 0x0000000006057223 */ /* 0x004fc80000000105 */
[----:B------:R-:W-:-:S05]  /*5c30*/  FFMA R5, R5, 0.025000000372529029846, R0 ;  /* 0x3ccccccd05057823 */ /* 0x000fca0000000000 */
[----:B------:R1:W-:Y:S04]  /*5c40*/  STG.E desc[UR8][R20.64], R5 ;  /* 0x0000000514007986 */ /* 0x0003e8000c101908 */
[----:B------:R-:W2:Y:S01]  /*5c50*/  LDG.E R6, desc[UR8][R24.64] ;  /* 0x0000000818067981 */ /* 0x000ea2000c1e1900 */
[----:B------:R-:W-:-:S04]  /*5c60*/  FSETP.NAN.AND P0, PT, |R18|, |R18|, PT ;  /* 0x400000121200720b */ /* 0x000fc80003f08200 */
[----:B------:R-:W-:-:S05]  /*5c70*/  FSEL R18, R18, RZ, !P0 ;  /* 0x000000ff12127208 */ /* 0x000fca0004000000 */
[----:B------:R-:W-:Y:S01]  /*5c80*/  FADD R0, R7, R18 ;  /* 0x0000001207007221 */ /* 0x000fe20000000000 */
[----:B------:R-:W-:-:S04]  /*5c90*/  IADD3 R18, P0, PT, R3, UR4, RZ ;  /* 0x0000000403127c10 */ /* 0x000fc8000ff1e0ff */
[----:B------:R-:W-:Y:S01]  /*5ca0*/  IADD3.X R19, PT, PT, R4, UR5, RZ, P0, !PT ;  /* 0x0000000504137c10 */ /* 0x000fe200087fe4ff */
[----:B------:R-:W3:Y:S01]  /*5cb0*/  F2F.F32.F64 R22, R22 ;  /* 0x0000001600167310 */ /* 0x000ee20000301000 */
[----:B------:R-:W4:Y:S01]  /*5cc0*/  LDCU.64 UR4, c[0x0][0x3b8] ;  /* 0x00007700ff0477ac */ /* 0x000f220008000a00 */
[----:B--2---:R-:W-:-:S04]  /*5cd0*/  FFMA R7, -R0, R6, R7 ;  /* 0x0000000600077223 */ /* 0x004fc80000000107 */
[----:B------:R-:W-:-:S05]  /*5ce0*/  FFMA R7, R7, 0.025000000372529029846, R6 ;  /* 0x3ccccccd07077823 */ /* 0x000fca0000000006 */
[----:B------:R2:W-:Y:S04]  /*5cf0*/  STG.E desc[UR8][R24.64], R7 ;  /* 0x0000000718007986 */ /* 0x0005e8000c101908 */
[----:B------:R-:W2:Y:S01]  /*5d00*/  LDG.E R34, desc[UR8][R18.64] ;  /* 0x0000000812227981 */ /* 0x000ea2000c1e1900 */
[----:B---3--:R-:W-:-:S04]  /*5d10*/  FSETP.NAN.AND P0, PT, |R22|, |R22|, PT ;  /* 0x400000161600720b */ /* 0x008fc80003f08200 */
[----:B-1----:R-:W-:-:S05]  /*5d20*/  FSEL R5, R22, RZ, !P0 ;  /* 0x000000ff16057208 */ /* 0x002fca0004000000 */
[----:B------:R-:W-:Y:S01]  /*5d30*/  FADD R5, R16, R5 ;  /* 0x0000000510057221 */ /* 0x000fe20000000000 */
[----:B----4-:R-:W-:-:S04]  /*5d40*/  IADD3 R26, P0, PT, R3, UR4, RZ ;  /* 0x00000004031a7c10 */ /* 0x010fc8000ff1e0ff */
[----:B------:R-:W-:Y:S01]  /*5d50*/  IADD3.X R27, PT, PT, R4, UR5, RZ, P0, !PT ;  /* 0x00000005041b7c10 */ /* 0x000fe200087fe4ff */
[----:B--2---:R-:W-:-:S04]  /*5d60*/  FFMA R5, R5, -R34, R16 ;  /* 0x8000002205057223 */ /* 0x004fc80000000010 */
[----:B------:R-:W-:-:S05]  /*5d70*/  FFMA R34, R5, 0.025000000372529029846, R34 ;  /* 0x3ccccccd05227823 */ /* 0x000fca0000000022 */
[----:B------:R1:W-:Y:S04]  /*5d80*/  STG.E desc[UR8][R18.64], R34 ;  /* 0x0000002212007986 */ /* 0x0003e8000c101908 */
[----:B------:R-:W2:Y:S04]  /*5d90*/  LDG.E R5, desc[UR8][R24.64] ;  /* 0x0000000818057981 */ /* 0x000ea8000c1e1900 */
[----:B------:R1:W5:Y:S01]  /*5da0*/  LDG.E R0, desc[UR8][R26.64] ;  /* 0x000000081a007981 */ /* 0x000362000c1e1900 */
[----:B------:R-:W-:Y:S01]  /*5db0*/  BSSY.RECONVERGENT B0, `(.L_x_65) ;  /* 0x0000008000007945 */ /* 0x000fe20003800200 */
[----:B------:R-:W-:Y:S01]  /*5dc0*/  MOV R36, 0x5e30 ;  /* 0x00005e3000247802 */ /* 0x000fe20000000f00 */
[----:B------:R-:W-:Y:S01]  /*5dd0*/  UMOV UR4, URZ ;  /* 0x000000ff00047c82 */ /* 0x000fe20008000000 */
[----:B------:R-:W-:Y:S01]  /*5de0*/  UMOV UR5, 0x40080000 ;  /* 0x4008000000057882 */ /* 0x000fe20000000000 */
[----:B--2---:R-:W0:Y:S02]  /*5df0*/  F2F.F64.F32 R6, R5 ;  /* 0x0000000500067310 */ /* 0x004e240000201800 */
[----:B0-----:R-:W-:-:S10]  /*5e00*/  DADD R16, -RZ, |R6| ;  /* 0x00000000ff107229 */ /* 0x001fd40000000506 */
[----:B-1----:R-:W-:-:S07]  /*5e10*/  IMAD.MOV.U32 R35, RZ, RZ, R17 ;  /* 0x000000ffff237224 */ /* 0x002fce00078e0011 */
[----:B-----5:R-:W-:Y:S05]  /*5e20*/  CALL.REL.NOINC `($_Z14neurons_kernelPKfPfS1_S1_S1_S1_S1_S1_S1_S1_PbPKtPtissbbji$__internal_accurate_pow) ;  /* 0x0000001400987944 */ /* 0x020fea0003c00000 */
[----:B------:R-:W-:Y:S05]  /*5e30*/  BSYNC.RECONVERGENT B0 ;  /* 0x0000000000007941 */ /* 0x000fea0003800200 */
.L_x_65:
[----:B------:R0:W5:Y:S04]  /*5e40*/  LDG.E R20, desc[UR8][R20.64] ;  /* 0x0000000814147981 */ /* 0x000168000c1e1900 */
[----:B------:R0:W5:Y:S01]  /*5e50*/  LDG.E R37, desc[UR8][R12.64] ;  /* 0x000000080c257981 */ /* 0x000162000c1e1900 */
[----:B------:R-:W-:Y:S01]  /*5e60*/  DADD R16, R6, 3 ;  /* 0x4008000006107429 */ /* 0x000fe20000000000 */
[----:B------:R-:W-:Y:S01]  /*5e70*/  FSETP.NEU.AND P1, PT, R5, RZ, PT ;  /* 0x000000ff0500720b */ /* 0x000fe20003f2d000 */
[----:B------:R-:W-:Y:S01]  /*5e80*/  DADD R22, -RZ, -R18 ;  /* 0x00000000ff167229 */ /* 0x000fe20000000912 */
[----:B------:R-:W-:Y:S01]  /*5e90*/  ISETP.GE.AND P0, PT, R7, RZ, PT ;  /* 0x000000ff0700720c */ /* 0x000fe20003f06270 */
[----:B------:R-:W-:Y:S06]  /*5ea0*/  BSSY.RECONVERGENT B0, `(.L_x_66) ;  /* 0x000000f000007945 */ /* 0x000fec0003800200 */
[----:B------:R-:W-:-:S02]  /*5eb0*/  LOP3.LUT R16, R17, 0x7ff00000, RZ, 0xc0, !PT ;  /* 0x7ff0000011107812 */ /* 0x000fc400078ec0ff */
[----:B------:R-:W-:Y:S02]  /*5ec0*/  FSEL R18, R22, R18, !P0 ;  /* 0x0000001216127208 */ /* 0x000fe40004000000 */
[----:B------:R-:W-:Y:S01]  /*5ed0*/  ISETP.NE.AND P2, PT, R16, 0x7ff00000, PT ;  /* 0x7ff000001000780c */ /* 0x000fe20003f45270 */
[----:B------:R-:W-:Y:S01]  /*5ee0*/  @!P1 IMAD.MOV.U32 R18, RZ, RZ, RZ ;  /* 0x000000ffff129224 */ /* 0x000fe200078e00ff */
[----:B------:R-:W-:Y:S01]  /*5ef0*/  FSEL R19, R23, R19, !P0 ;  /* 0x0000001317137208 */ /* 0x000fe20004000000 */
[----:B------:R-:W-:-:S10]  /*5f00*/  @!P1 IMAD.MOV.U32 R19, RZ, RZ, R7 ;  /* 0x000000ffff139224 */ /* 0x000fd400078e0007 */
[----:B0-----:R-:W-:Y:S05]  /*5f10*/  @P2 BRA `(.L_x_67) ;  /* 0x00000000001c2947 */ /* 0x001fea0003800000 */
[----:B------:R-:W-:-:S13]  /*5f20*/  FSETP.NAN.AND P1, PT, R5, R5, PT ;  /* 0x000000050500720b */ /* 0x000fda0003f28000 */
[----:B------:R-:W-:Y:S01]  /*5f30*/  @P1 DADD R18, R6, 3 ;  /* 0x4008000006121429 */ /* 0x000fe20000000000 */
[----:B------:R-:W-:Y:S10]  /*5f40*/  @P1 BRA `(.L_x_67) ;  /* 0x0000000000101947 */ /* 0x000ff40003800000 */
[----:B------:R-:W-:-:S14]  /*5f50*/  DSETP.NEU.AND P1, PT, |R6|, +INF , PT ;  /* 0x7ff000000600742a */ /* 0x000fdc0003f2d200 */
[----:B------:R-:W-:Y:S02]  /*5f60*/  @!P1 IMAD.MOV.U32 R6, RZ, RZ, -0x100000 ;  /* 0xfff00000ff069424 */ /* 0x000fe400078e00ff */
[----:B------:R-:W-:-:S03]  /*5f70*/  @!P1 IMAD.MOV.U32 R18, RZ, RZ, RZ ;  /* 0x000000ffff129224 */ /* 0x000fc600078e00ff */
[----:B------:R-:W-:-:S07]  /*5f80*/  @!P1 SEL R19, R6, 0x7ff00000, !P0 ;  /* 0x7ff0000006139807 */ /* 0x000fce0004000000 */
.L_x_67:
[----:B------:R-:W-:Y:S05]  /*5f90*/  BSYNC.RECONVERGENT B0 ;  /* 0x0000000000007941 */ /* 0x000fea0003800200 */
.L_x_66:
[----:B------:R-:W0:Y:S02]  /*5fa0*/  LDCU.64 UR6, c[0x0][0x3c0] ;  /* 0x00007800ff0677ac */ /* 0x000e240008000a00 */
[----:B0-----:R-:W-:-:S04]  /*5fb0*/  IADD3 R6, P0, PT, R3, UR6, RZ ;  /* 0x0000000603067c10 */ /* 0x001fc8000ff1e0ff */
[----:B------:R-:W-:-:S05]  /*5fc0*/  IADD3.X R7, PT, PT, R4, UR7, RZ, P0, !PT ;  /* 0x0000000704077c10 */ /* 0x000fca00087fe4ff */
[----:B------:R0:W5:Y:S01]  /*5fd0*/  LDG.E R6, desc[UR8][R6.64] ;  /* 0x0000000806067981 */ /* 0x000162000c1e1900 */
[----:B------:R-:W1:Y:S01]  /*5fe0*/  F2F.F64.F32 R16, R0 ;  /* 0x0000000000107310 */ /* 0x000e620000201800 */
[----:B------:R-:W-:Y:S01]  /*5ff0*/  FSETP.NEU.AND P0, PT, R5, 1, PT ;  /* 0x3f8000000500780b */ /* 0x000fe20003f0d000 */
[----:B-----5:R-:W-:Y:S01]  /*6000*/  FADD R5, R37, -50 ;  /* 0xc248000025057421 */ /* 0x020fe20000000000 */
[----:B------:R-:W-:Y:S01]  /*6010*/  BSSY.RECONVERGENT B0, `(.L_x_68) ;  /* 0x000000f000007945 */ /* 0x000fe20003800200 */
[----:B------:R-:W-:Y:S01]  /*6020*/  MOV R36, 0x6100 ;  /* 0x0000610000247802 */ /* 0x000fe20000000f00 */
[----:B------:R-:W-:Y:S01]  /*6030*/  UMOV UR5, 0x40100000 ;  /* 0x4010000000057882 */ /* 0x000fe20000000000 */
[----:B------:R-:W-:Y:S02]  /*6040*/  FSEL R22, R18, RZ, P0 ;  /* 0x000000ff12167208 */ /* 0x000fe40000000000 */
[----:B------:R-:W2:Y:S01]  /*6050*/  F2F.F64.F32 R34, R34 ;  /* 0x0000002200227310 */ /* 0x000ea20000201800 */
[----:B------:R-:W-:-:S06]  /*6060*/  FSEL R23, R19, 1.875, P0 ;  /* 0x3ff0000013177808 */ /* 0x000fcc0000000000 */
[----:B-1----:R-:W-:Y:S01]  /*6070*/  DMUL R16, R16, R22 ;  /* 0x0000001610107228 */ /* 0x002fe20000000000 */
[----:B------:R-:W1:Y:S07]  /*6080*/  F2F.F64.F32 R18, R5 ;  /* 0x0000000500127310 */ /* 0x000e6e0000201800 */
[----:B--2---:R-:W-:Y:S01]  /*6090*/  DMUL R16, R16, R34 ;  /* 0x0000002210107228 */ /* 0x004fe20000000000 */
[----:B------:R-:W2:Y:S07]  /*60a0*/  F2F.F64.F32 R38, R20 ;  /* 0x0000001400267310 */ /* 0x000eae0000201800 */
[----:B-1----:R-:W-:-:S06]  /*60b0*/  DMUL R18, R16, R18 ;  /* 0x0000001210127228 */ /* 0x002fcc0000000000 */
[----:B------:R0:W1:Y:S01]  /*60c0*/  F2F.F32.F64 R0, R18 ;  /* 0x0000001200007310 */ /* 0x0000620000301000 */
[----:B--2---:R-:W-:-:S10]  /*60d0*/  DADD R16, -RZ, |R38| ;  /* 0x00000000ff107229 */ /* 0x004fd40000000526 */
[----:B0-----:R-:W-:-:S07]  /*60e0*/  IMAD.MOV.U32 R35, RZ, RZ, R17 ;  /* 0x000000ffff237224 */ /* 0x001fce00078e0011 */
[----:B-1----:R-:W-:Y:S05]  /*60f0*/  CALL.REL.NOINC `($_Z14neurons_kernelPKfPfS1_S1_S1_S1_S1_S1_S1_S1_PbPKtPtissbbji$__internal_accurate_pow) ;  /* 0x0000001000e47944 */ /* 0x002fea0003c00000 */
[----:B------:R-:W-:Y:S05]  /*6100*/  BSYNC.RECONVERGENT B0 ;  /* 0x0000000000007941 */ /* 0x000fea0003800200 */
.L_x_68:
[----:B------:R-:W-:Y:S01]  /*6110*/  DADD R16, R38, 4 ;  /* 0x4010000026107429 */ /* 0x000fe20000000000 */
[----:B------:R-:W-:Y:S01]  /*6120*/  FSETP.NEU.AND P0, PT, R20, RZ, PT ;  /* 0x000000ff1400720b */ /* 0x000fe20003f0d000 */
[----:B------:R-:W-:Y:S08]  /*6130*/  BSSY.RECONVERGENT B0, `(.L_x_69) ;  /* 0x000000b000007945 */ /* 0x000ff00003800200 */
[----:B------:R-:W-:-:S04]  /*6140*/  LOP3.LUT R16, R17, 0x7ff00000, RZ, 0xc0, !PT ;  /* 0x7ff0000011107812 */ /* 0x000fc800078ec0ff */
[----:B------:R-:W-:Y:S02]  /*6150*/  ISETP.NE.AND P1, PT, R16, 0x7ff00000, PT ;  /* 0x7ff000001000780c */ /* 0x000fe40003f25270 */
[----:B------:R-:W-:-:S11]  /*6160*/  @!P0 CS2R R18, SRZ ;  /* 0x0000000000128805 */ /* 0x000fd6000001ff00 */
[----:B------:R-:W-:Y:S05]  /*6170*/  @P1 BRA `(.L_x_70) ;  /* 0x0000000000181947 */ /* 0x000fea0003800000 */
[----:B------:R-:W-:-:S13]  /*6180*/  FSETP.NAN.AND P0, PT, R20, R20, PT ;  /* 0x000000141400720b */ /* 0x000fda0003f08000 */
[----:B------:R-:W-:Y:S01]  /*6190*/  @P0 DADD R18, R38, 4 ;  /* 0x4010000026120429 */ /* 0x000fe20000000000 */
[----:B------:R-:W-:Y:S10]  /*61a0*/  @P0 BRA `(.L_x_70) ;  /* 0x00000000000c0947 */ /* 0x000ff40003800000 */
[----:B------:R-:W-:-:S14]  /*61b0*/  DSETP.NEU.AND P0, PT, |R38|, +INF , PT ;  /* 0x7ff000002600742a */ /* 0x000fdc0003f0d200 */
[----:B------:R-:W-:Y:S02]  /*61c0*/  @!P0 IMAD.MOV.U32 R18, RZ, RZ, 0x0 ;  /* 0x00000000ff128424 */ /* 0x000fe400078e00ff */
[----:B------:R-:W-:-:S07]  /*61d0*/  @!P0 IMAD.MOV.U32 R19, RZ, RZ, 0x7ff00000 ;  /* 0x7ff00000ff138424 */ /* 0x000fce00078e00ff */
.L_x_70:
[----:B------:R-:W-:Y:S05]  /*61e0*/  BSYNC.RECONVERGENT B0 ;  /* 0x0000000000007941 */ /* 0x000fea0003800200 */
.L_x_69:
[----:B------:R-:W0:Y:S01]  /*61f0*/  LDCU.64 UR4, c[0x0][0x3c8] ;  /* 0x00007900ff0477ac */ /* 0x000e220008000a00 */
[----:B------:R-:W-:Y:S01]  /*6200*/  IMAD.SHL.U32 R5, R2, 0x2, RZ ;  /* 0x0000000202057824 */ /* 0x000fe200078e00ff */
[----:B------:R-:W-:Y:S01]  /*6210*/  SHF.R.U32.HI R7, RZ, 0x1f, R2 ;  /* 0x0000001fff077819 */ /* 0x000fe20000011602 */
[----:B------:R-:W2:Y:S01]  /*6220*/  LDG.E R26, desc[UR8][R8.64] ;  /* 0x00000008081a7981 */ /* 0x000ea2000c1e1900 */
[----:B------:R-:W1:Y:S03]  /*6230*/  LDCU.64 UR6, c[0x0][0x3e0] ;  /* 0x00007c00ff0677ac */ /* 0x000e660008000a00 */
[----:B------:R-:W3:Y:S01]  /*6240*/  LDG.E R25, desc[UR8][R14.64] ;  /* 0x000000080e197981 */ /* 0x000ee2000c1e1900 */
[----:B------:R-:W4:Y:S01]  /*6250*/  LDCU.64 UR10, c[0x0][0x380] ;  /* 0x00007000ff0a77ac */ /* 0x000f220008000a00 */
[----:B0-----:R-:W-:Y:S02]  /*6260*/  IADD3 R28, P0, PT, R3, UR4, RZ ;  /* 0x00000004031c7c10 */ /* 0x001fe4000ff1e0ff */
[----:B-1----:R-:W-:-:S02]  /*6270*/  IADD3 R16, P1, PT, R5, UR6, RZ ;  /* 0x0000000605107c10 */ /* 0x002fc4000ff3e0ff */
[C---:B------:R-:W-:Y:S02]  /*6280*/  IADD3.X R29, PT, PT, R4.reuse, UR5, RZ, P0, !PT ;  /* 0x00000005041d7c10 */ /* 0x040fe400087fe4ff */
[----:B----4-:R-:W-:Y:S02]  /*6290*/  IADD3 R30, P2, PT, R3, UR10, RZ ;  /* 0x0000000a031e7c10 */ /* 0x010fe4000ff5e0ff */
[----:B------:R-:W-:Y:S01]  /*62a0*/  IADD3.X R17, PT, PT, R7, UR7, RZ, P1, !PT ;  /* 0x0000000707117c10 */ /* 0x000fe20008ffe4ff */
[----:B------:R-:W4:Y:S01]  /*62b0*/  LDG.E R24, desc[UR8][R28.64] ;  /* 0x000000081c187981 */ /* 0x000f22000c1e1900 */
[----:B------:R-:W-:-:S03]  /*62c0*/  IADD3.X R31, PT, PT, R4, UR11, RZ, P2, !PT ;  /* 0x0000000b041f7c10 */ /* 0x000fc600097fe4ff */
[----:B------:R-:W5:Y:S04]  /*62d0*/  LDG.E.U16 R4, desc[UR8][R16.64] ;  /* 0x0000000810047981 */ /* 0x000f68000c1e1500 */
[----:B------:R-:W2:Y:S01]  /*62e0*/  LDG.E R21, desc[UR8][R30.64] ;  /* 0x000000081e157981 */ /* 0x000ea2000c1e1900 */
[----:B------:R-:W0:Y:S01]  /*62f0*/  F2F.F64.F32 R22, R6 ;  /* 0x0000000600167310 */ /* 0x000e220000201800 */
[----:B------:R-:W-:Y:S01]  /*6300*/  FADD R27, R37, 100 ;  /* 0x42c80000251b7421 */ /* 0x000fe20000000000 */
[----:B------:R-:W-:-:S04]  /*6310*/  FSETP.NEU.AND P0, PT, R20, 1, PT ;  /* 0x3f8000001400780b */ /* 0x000fc80003f0d000 */
[----:B------:R-:W-:Y:S02]  /*6320*/  FSEL R18, R18, RZ, P0 ;  /* 0x000000ff12127208 */ /* 0x000fe40000000000 */
[----:B------:R-:W1:Y:S01]  /*6330*/  F2F.F64.F32 R2, R27 ;  /* 0x0000001b00027310 */ /* 0x000e620000201800 */
[----:B------:R-:W-:-:S06]  /*6340*/  FSEL R19, R19, 1.875, P0 ;  /* 0x3ff0000013137808 */ /* 0x000fcc0000000000 */
[----:B0-----:R-:W-:-:S08]  /*6350*/  DMUL R22, R22, R18 ;  /* 0x0000001216167228 */ /* 0x001fd00000000000 */
[----:B-1----:R-:W-:-:S06]  /*6360*/  DMUL R2, R22, R2 ;  /* 0x0000000216027228 */ /* 0x002fcc0000000000 */
[----:B------:R-:W0:Y:S01]  /*6370*/  F2F.F32.F64 R18, R2 ;  /* 0x0000000200127310 */ /* 0x000e220000301000 */
[----:B------:R-:W-:Y:S01]  /*6380*/  FADD R19, R37, 72 ;  /* 0x4290000025137421 */ /* 0x000fe20000000000 */
[----:B------:R-:W-:Y:S03]  /*6390*/  BSSY.RECONVERGENT B0, `(.L_x_71) ;  /* 0x0000017000007945 */ /* 0x000fe60003800200 */
[----:B----4-:R-:W-:Y:S01]  /*63a0*/  FMUL R19, R24, R19 ;  /* 0x0000001318137220 */ /* 0x010fe20000400000 */
[----:B-----5:R-:W-:-:S03]  /*63b0*/  ISETP.NE.AND P0, PT, R4, RZ, PT ;  /* 0x000000ff0400720c */ /* 0x020fc60003f05270 */
[----:B0-----:R-:W-:-:S04]  /*63c0*/  FADD R23, R18, R19 ;  /* 0x0000001312177221 */ /* 0x001fc80000000000 */
[----:B------:R-:W-:Y:S01]  /*63d0*/  FADD R4, R0, R23 ;  /* 0x0000001700047221 */ /* 0x000fe20000000000 */
[----:B--2---:R-:W0:Y:S04]  /*63e0*/  MUFU.RCP R6, R21 ;  /* 0x0000001500067308 */ /* 0x004e280000001000 */
[----:B------:R-:W-:Y:S01]  /*63f0*/  FSEL R19, R4, R19, !P0 ;  /* 0x0000001304137208 */ /* 0x000fe20004000000 */
[C---:B------:R-:W-:Y:S01]  /*6400*/  FADD R4, R37.reuse, 80 ;  /* 0x42a0000025047421 */ /* 0x040fe20000000000 */
[----:B------:R-:W-:-:S03]  /*6410*/  @!P0 FMUL R18, R37, R26 ;  /* 0x0000001a25128220 */ /* 0x000fc60000400000 */
[----:B---3--:R-:W-:Y:S01]  /*6420*/  @!P0 FMUL.M4 R0, R25, R4 ;  /* 0x0000000419008220 */ /* 0x008fe20000600000 */
[----:B------:R-:W-:-:S04]  /*6430*/  FADD R19, R19, R18 ;  /* 0x0000001213137221 */ /* 0x000fc80000000000 */
[----:B------:R-:W-:Y:S01]  /*6440*/  FADD R0, R0, R19 ;  /* 0x0000001300007221 */ /* 0x000fe20000000000 */
[----:B0-----:R-:W-:-:S03]  /*6450*/  FFMA R3, -R21, R6, 1 ;  /* 0x3f80000015037423 */ /* 0x001fc60000000106 */
[----:B------:R-:W0:Y:S01]  /*6460*/  FCHK P0, R0, R21 ;  /* 0x0000001500007302 */ /* 0x000e220000000000 */
[----:B------:R-:W-:-:S04]  /*6470*/  FFMA R3, R6, R3, R6 ;  /* 0x0000000306037223 */ /* 0x000fc80000000006 */
[----:B------:R-:W-:-:S04]  /*6480*/  FFMA R2, R0, R3, RZ ;  /* 0x0000000300027223 */ /* 0x000fc800000000ff */
[----:B------:R-:W-:-:S04]  /*6490*/  FFMA R4, -R21, R2, R0 ;  /* 0x0000000215047223 */ /* 0x000fc80000000100 */
[----:B------:R-:W-:Y:S01]  /*64a0*/  FFMA R2, R3, R4, R2 ;  /* 0x0000000403027223 */ /* 0x000fe20000000002 */
[----:B0-----:R-:W-:Y:S06]  /*64b0*/  @!P0 BRA `(.L_x_72) ;  /* 0x0000000000108947 */ /* 0x001fec0003800000 */
[----:B------:R-:W-:Y:S01]  /*64c0*/  IMAD.MOV.U32 R3, RZ, RZ, R21 ;  /* 0x000000ffff037224 */ /* 0x000fe200078e0015 */
[----:B------:R-:W-:-:S07]  /*64d0*/  MOV R4, 0x64f0 ;  /* 0x000064f000047802 */ /* 0x000fce0000000f00 */
[----:B------:R-:W-:Y:S05]  /*64e0*/  CALL.REL.NOINC `($__internal_1_$__cuda_sm3x_div_rn_noftz_f32_slowpath) ;  /* 0x0000000800447944 */ /* 0x000fea0003c00000 */
[----:B------:R-:W-:-:S07]  /*64f0*/  IMAD.MOV.U32 R2, RZ, RZ, R6 ;  /* 0x000000ffff027224 */ /* 0x000fce00078e0006 */
.L_x_72:
[----:B------:R-:W-:Y:S05]  /*6500*/  BSYNC.RECONVERGENT B0 ;  /* 0x0000000000007941 */ /* 0x000fea0003800200 */
.L_x_71:
[----:B------:R-:W-:-:S05]  /*6510*/  FFMA R37, R2, -0.025000000372529029846, R37 ;  /* 0xbccccccd02257823 */ /* 0x000fca0000000025 */
[----:B------:R0:W-:Y:S04]  /*6520*/  STG.E desc[UR8][R12.64], R37 ;  /* 0x000000250c007986 */ /* 0x0001e8000c101908 */
[----:B------:R-:W2:Y:S01]  /*6530*/  LDG.E R0, desc[UR8][R8.64] ;  /* 0x0000000808007981 */ /* 0x000ea2000c1e1900 */
[----:B------:R-:W-:Y:S01]  /*6540*/  IMAD.MOV.U32 R3, RZ, RZ, 0x40a00000 ;  /* 0x40a00000ff037424 */ /* 0x000fe200078e00ff */
[----:B------:R-:W-:Y:S01]  /*6550*/  BSSY.RECONVERGENT B0, `(.L_x_73) ;  /* 0x000000d000007945 */ /* 0x000fe20003800200 */
[----:B------:R-:W-:-:S04]  /*6560*/  IMAD.MOV.U32 R2, RZ, RZ, 0x3e4ccccd ;  /* 0x3e4ccccdff027424 */ /* 0x000fc800078e00ff */
[----:B------:R-:W-:-:S04]  /*6570*/  FFMA R2, -R3, R2, 1 ;  /* 0x3f80000003027423 */ /* 0x000fc80000000102 */
[----:B------:R-:W-:Y:S01]  /*6580*/  FFMA R3, R2, -R3, -5 ;  /* 0xc0a0000002037423 */ /* 0x000fe20000000803 */
[----:B--2---:R-:W1:Y:S03]  /*6590*/  FCHK P0, R0, -0.20000000298023223877 ;  /* 0xbe4ccccd00007902 */ /* 0x004e660000000000 */
[----:B------:R-:W-:-:S04]  /*65a0*/  FFMA R2, R0, R3, RZ ;  /* 0x0000000300027223 */ /* 0x000fc800000000ff */
[----:B------:R-:W-:-:S04]  /*65b0*/  FFMA R4, R2, 0.20000000298023223877, R0 ;  /* 0x3e4ccccd02047823 */ /* 0x000fc80000000000 */
[----:B------:R-:W-:Y:S01]  /*65c0*/  FFMA R3, R3, R4, R2 ;  /* 0x0000000403037223 */ /* 0x000fe20000000002 */
[----:B01----:R-:W-:Y:S06]  /*65d0*/  @!P0 BRA `(.L_x_74) ;  /* 0x0000000000108947 */ /* 0x003fec0003800000 */
[----:B------:R-:W-:Y:S01]  /*65e0*/  IMAD.MOV.U32 R3, RZ, RZ, -0x41b33333 ;  /* 0xbe4ccccdff037424 */ /* 0x000fe200078e00ff */
[----:B------:R-:W-:-:S07]  /*65f0*/  MOV R4, 0x6610 ;  /* 0x0000661000047802 */ /* 0x000fce0000000f00 */
[----:B------:R-:W-:Y:S05]  /*6600*/  CALL.REL.NOINC `($__internal_1_$__cuda_sm3x_div_rn_noftz_f32_slowpath) ;  /* 0x0000000400fc7944 */ /* 0x000fea0003c00000 */
[----:B------:R-:W-:-:S07]  /*6610*/  IMAD.MOV.U32 R3, RZ, RZ, R6 ;  /* 0x000000ffff037224 */ /* 0x000fce00078e0006 */
.L_x_74:
[----:B------:R-:W-:Y:S05]  /*6620*/  BSYNC.RECONVERGENT B0 ;  /* 0x0000000000007941 */ /* 0x000fea0003800200 */
.L_x_73:
[----:B------:R-:W-:-:S05]  /*6630*/  FFMA R3, R3, 0.025000000372529029846, R0 ;  /* 0x3ccccccd03037823 */ /* 0x000fca0000000000 */
[----:B------:R0:W-:Y:S04]  /*6640*/  STG.E desc[UR8][R8.64], R3 ;  /* 0x0000000308007986 */ /* 0x0001e8000c101908 */
[----:B------:R-:W2:Y:S02]  /*6650*/  LDG.E R0, desc[UR8][R14.64] ;  /* 0x000000080e007981 */ /* 0x000ea4000c1e1900 */
[----:B--2---:R-:W-:-:S04]  /*6660*/  FMUL R19, R0, -0.5 ;  /* 0xbf00000000137820 */ /* 0x004fc80000400000 */
[----:B------:R-:W-:-:S05]  /*6670*/  FFMA R19, R19, 0.025000000372529029846, R0 ;  /* 0x3ccccccd13137823 */ /* 0x000fca0000000000 */
[----:B------:R1:W-:Y:S04]  /*6680*/  STG.E desc[UR8][R14.64], R19 ;  /* 0x000000130e007986 */ /* 0x0003e8000c101908 */
[----:B------:R-:W2:Y:S02]  /*6690*/  LDG.E R0, desc[UR8][R12.64] ;  /* 0x000000080c007981 */ /* 0x000ea4000c1e1900 */
[----:B--2---:R-:W-:-:S04]  /*66a0*/  FSETP.GT.AND P0, PT, R0, 100, PT ;  /* 0x42c800000000780b */ /* 0x004fc80003f04000 */
[----:B------:R-:W-:-:S04]  /*66b0*/  FSEL R0, R0, 100, !P0 ;  /* 0x42c8000000007808 */ /* 0x000fc80004000000 */
[C---:B------:R-:W-:Y:S02]  /*66c0*/  FSETP.LT.OR P0, PT, R0.reuse, -100, P0 ;  /* 0xc2c800000000780b */ /* 0x040fe40000701400 */
[----:B------:R-:W-:-:S11]  /*66d0*/  FMNMX.NAN R21, R0, -100, !PT ;  /* 0xc2c8000000157809 */ /* 0x000fd60007820000 */
[----:B------:R1:W-:Y:S04]  /*66e0*/  @P0 STG.E desc[UR8][R12.64], R21 ;  /* 0x000000150c000986 */ /* 0x0003e8000c101908 */
[----:B0-----:R-:W2:Y:S01]  /*66f0*/  LDG.E.U16 R3, desc[UR8][R16.64] ;  /* 0x0000000810037981 */ /* 0x001ea2000c1e1500 */
[----:B------:R-:W-:Y:S01]  /*6700*/  BSSY.RECONVERGENT B0, `(.L_x_75) ;  /* 0x000000c000007945 */ /* 0x000fe20003800200 */
[----:B--2---:R-:W-:-:S04]  /*6710*/  ISETP.NE.AND P0, PT, R3, RZ, PT ;  /* 0x000000ff0300720c */ /* 0x004fc80003f05270 */
[----:B------:R-:W-:-:S13]  /*6720*/  FSETP.LTU.OR P0, PT, R21, -55, P0 ;  /* 0xc25c00001500780b */ /* 0x000fda0000709400 */
[----:B-1----:R-:W-:Y:S05]  /*6730*/  @P0 BRA `(.L_x_76) ;  /* 0x0000000000200947 */ /* 0x002fea0003800000 */
[----:B------:R-:W0:Y:S01]  /*6740*/  LDCU.64 UR4, c[0x0][0x3d8] ;  /* 0x00007b00ff0477ac */ /* 0x000e220008000a00 */
[----:B------:R-:W-:Y:S01]  /*6750*/  IMAD.MOV.U32 R0, RZ, RZ, 0x1 ;  /* 0x00000001ff007424 */ /* 0x000fe200078e00ff */
[----:B0-----:R-:W-:-:S04]  /*6760*/  IADD3 R2, P0, PT, R5, UR4, RZ ;  /* 0x0000000405027c10 */ /* 0x001fc8000ff1e0ff */
[----:B------:R-:W-:Y:S02]  /*6770*/  PRMT R5, R0, 0x7610, R5 ;  /* 0x0000761000057816 */ /* 0x000fe40000000005 */
[----:B------:R-:W-:-:S03]  /*6780*/  IADD3.X R3, PT, PT, R7, UR5, RZ, P0, !PT ;  /* 0x0000000507037c10 */ /* 0x000fc600087fe4ff */
[----:B------:R0:W-:Y:S04]  /*6790*/  STG.E.U8 desc[UR8][R10.64], R5 ;  /* 0x000000050a007986 */ /* 0x0001e8000c101108 */
[----:B------:R-:W2:Y:S04]  /*67a0*/  LDG.E.U16 R3, desc[UR8][R2.64] ;  /* 0x0000000802037981 */ /* 0x000ea8000c1e1500 */
[----:B--2---:R0:W-:Y:S02]  /*67b0*/  STG.E.U16 desc[UR8][R16.64], R3 ;  /* 0x0000000310007986 */ /* 0x0041e4000c101508 */
.L_x_76:
[----:B------:R-:W-:Y:S05]  /*67c0*/  BSYNC.RECONVERGENT B0 ;  /* 0x0000000000007941 */ /* 0x000fea0003800200 */
.L_x_75:
[----:B------:R-:W-:-:S04]  /*67d0*/  PRMT R0, R3, 0x9910, RZ ;  /* 0x0000991003007816 */ /* 0x000fc800000000ff */
[----:B------:R-:W-:-:S13]  /*67e0*/  ISETP.NE.AND P0, PT, R0, RZ, PT ;  /* 0x000000ff0000720c */ /* 0x000fda0003f05270 */
[----:B------:R-:W-:Y:S05]  /*67f0*/  @!P0 EXIT ;  /* 0x000000000000894d */ /* 0x000fea0003800000 */
[----:B0-----:R-:W-:-:S05]  /*6800*/  VIADD R3, R3, 0xffffffff ;  /* 0xffffffff03037836 */ /* 0x001fca0000000000 */
[----:B------:R-:W-:Y:S01]  /*6810*/  STG.E.U16 desc[UR8][R16.64], R3 ;  /* 0x0000000310007986 */ /* 0x000fe2000c101508 */
[----:B------:R-:W-:Y:S05]  /*6820*/  EXIT ;  /* 0x000000000000794d */ /* 0x000fea0003800000 */
        .weak           $__internal_0_$__cuda_sm20_div_rn_f64_full
        .type           $__internal_0_$__cuda_sm20_div_rn_f64_full,@function
        .size           $__internal_0_$__cuda_sm20_div_rn_f64_full,($__internal_1_$__cuda_sm3x_div_rn_noftz_f32_slowpath - $__internal_0_$__cuda_sm20_div_rn_f64_full)
$__internal_0_$__cuda_sm20_div_rn_f64_full:
[----:B------:R-:W-:Y:S01]  /*6830*/  FSETP.GEU.AND P2, PT, |R21|, 1.469367938527859385e-39, PT ;  /* 0x001000001500780b */ /* 0x000fe20003f4e200 */
[----:B------:R-:W-:Y:S01]  /*6840*/  IMAD.MOV.U32 R24, RZ, RZ, R22 ;  /* 0x000000ffff187224 */ /* 0x000fe200078e0016 */
[C---:B------:R-:W-:Y:S01]  /*6850*/  FSETP.GEU.AND P0, PT, |R25|.reuse, 1.469367938527859385e-39, PT ;  /* 0x001000001900780b */ /* 0x040fe20003f0e200 */
[----:B------:R-:W-:Y:S01]  /*6860*/  IMAD.MOV.U32 R31, RZ, RZ, 0x1ca00000 ;  /* 0x1ca00000ff1f7424 */ /* 0x000fe200078e00ff */
[----:B------:R-:W-:Y:S01]  /*6870*/  LOP3.LUT R23, R25, 0x800fffff, RZ, 0xc0, !PT ;  /* 0x800fffff19177812 */ /* 0x000fe200078ec0ff */
[----:B------:R-:W-:Y:S01]  /*6880*/  IMAD.MOV.U32 R28, RZ, RZ, 0x1 ;  /* 0x00000001ff1c7424 */ /* 0x000fe200078e00ff */
[----:B------:R-:W-:Y:S01]  /*6890*/  LOP3.LUT R30, R21, 0x7ff00000, RZ, 0xc0, !PT ;  /* 0x7ff00000151e7812 */ /* 0x000fe200078ec0ff */
[----:B------:R-:W-:Y:S01]  /*68a0*/  BSSY.RECONVERGENT B1, `(.L_x_77) ;  /* 0x0000050000017945 */ /* 0x000fe20003800200 */
[----:B------:R-:W-:Y:S02]  /*68b0*/  LOP3.LUT R23, R23, 0x3ff00000, RZ, 0xfc, !PT ;  /* 0x3ff0000017177812 */ /* 0x000fe400078efcff */
[----:B------:R-:W-:Y:S01]  /*68c0*/  LOP3.LUT R33, R25, 0x7ff00000, RZ, 0xc0, !PT ;  /* 0x7ff0000019217812 */ /* 0x000fe200078ec0ff */
[----:B------:R-:W-:-:S02]  /*68d0*/  IMAD.MOV.U32 R32, RZ, RZ, R30 ;  /* 0x000000ffff207224 */ /* 0x000fc400078e001e */
[----:B------:R-:W-:Y:S01]  /*68e0*/  @!P2 LOP3.LUT R27, R25, 0x7ff00000, RZ, 0xc0, !PT ;  /* 0x7ff00000191ba812 */ /* 0x000fe200078ec0ff */
[----:B------:R-:W-:Y:S01]  /*68f0*/  @!P2 IMAD.MOV.U32 R34, RZ, RZ, RZ ;  /* 0x000000ffff22a224 */ /* 0x000fe200078e00ff */
[----:B------:R-:W-:Y:S01]  /*6900*/  @!P0 DMUL R22, R24, 8.98846567431157953865e+307 ;  /* 0x7fe0000018168828 */ /* 0x000fe20000000000 */
[C---:B------:R-:W-:Y:S02]  /*6910*/  ISETP.GE.U32.AND P1, PT, R30.reuse, R33, PT ;  /* 0x000000211e00720c */ /* 0x040fe40003f26070 */
[----:B------:R-:W-:Y:S02]  /*6920*/  @!P2 ISETP.GE.U32.AND P3, PT, R30, R27, PT ;  /* 0x0000001b1e00a20c */ /* 0x000fe40003f66070 */
[C---:B------:R-:W-:Y:S01]  /*6930*/  SEL R27, R31.reuse, 0x63400000, !P1 ;  /* 0x634000001f1b7807 */ /* 0x040fe20004800000 */
[----:B------:R-:W0:Y:S01]  /*6940*/  MUFU.RCP64H R29, R23 ;  /* 0x00000017001d7308 */ /* 0x000e220000001800 */
[----:B------:R-:W-:Y:S02]  /*6950*/  @!P2 SEL R35, R31, 0x63400000, !P3 ;  /* 0x634000001f23a807 */ /* 0x000fe40005800000 */
[----:B------:R-:W-:-:S02]  /*6960*/  LOP3.LUT R27, R27, 0x800fffff, R21, 0xf8, !PT ;  /* 0x800fffff1b1b7812 */ /* 0x000fc400078ef815 */
[----:B------:R-:W-:Y:S02]  /*6970*/  @!P2 LOP3.LUT R26, R35, 0x80000000, R21, 0xf8, !PT ;  /* 0x80000000231aa812 */ /* 0x000fe400078ef815 */
[----:B------:R-:W-:Y:S02]  /*6980*/  @!P0 LOP3.LUT R33, R23, 0x7ff00000, RZ, 0xc0, !PT ;  /* 0x7ff0000017218812 */ /* 0x000fe400078ec0ff */
[----:B------:R-:W-:Y:S01]  /*6990*/  @!P2 LOP3.LUT R35, R26, 0x100000, RZ, 0xfc, !PT ;  /* 0x001000001a23a812 */ /* 0x000fe200078efcff */
[----:B------:R-:W-:-:S06]  /*69a0*/  IMAD.MOV.U32 R26, RZ, RZ, R20 ;  /* 0x000000ffff1a7224 */ /* 0x000fcc00078e0014 */
[----:B------:R-:W-:Y:S02]  /*69b0*/  @!P2 DFMA R26, R26, 2, -R34 ;  /* 0x400000001a1aa82b */ /* 0x000fe40000000822 */
[----:B0-----:R-:W-:-:S08]  /*69c0*/  DFMA R34, R28, -R22, 1 ;  /* 0x3ff000001c22742b */ /* 0x001fd00000000816 */
[----:B------:R-:W-:Y:S01]  /*69d0*/  DFMA R34, R34, R34, R34 ;  /* 0x000000222222722b */ /* 0x000fe20000000022 */
[----:B------:R-:W-:-:S07]  /*69e0*/  @!P2 LOP3.LUT R32, R27, 0x7ff00000, RZ, 0xc0, !PT ;  /* 0x7ff000001b20a812 */ /* 0x000fce00078ec0ff */
[----:B------:R-:W-:-:S08]  /*69f0*/  DFMA R28, R28, R34, R28 ;  /* 0x000000221c1c722b */ /* 0x000fd0000000001c */
[----:B------:R-:W-:-:S08]  /*6a00*/  DFMA R36, R28, -R22, 1 ;  /* 0x3ff000001c24742b */ /* 0x000fd00000000816 */
[----:B------:R-:W-:-:S08]  /*6a10*/  DFMA R36, R28, R36, R28 ;  /* 0x000000241c24722b */ /* 0x000fd0000000001c */
[----:B------:R-:W-:-:S08]  /*6a20*/  DMUL R34, R36, R26 ;  /* 0x0000001a24227228 */ /* 0x000fd00000000000 */
[----:B------:R-:W-:-:S08]  /*6a30*/  DFMA R28, R34, -R22, R26 ;  /* 0x80000016221c722b */ /* 0x000fd0000000001a */
[----:B------:R-:W-:Y:S01]  /*6a40*/  DFMA R28, R36, R28, R34 ;  /* 0x0000001c241c722b */ /* 0x000fe20000000022 */
[----:B------:R-:W-:-:S05]  /*6a50*/  VIADD R34, R32, 0xffffffff ;  /* 0xffffffff20227836 */ /* 0x000fca0000000000 */
[----:B------:R-:W-:Y:S01]  /*6a60*/  ISETP.GT.U32.AND P0, PT, R34, 0x7feffffe, PT ;  /* 0x7feffffe2200780c */ /* 0x000fe20003f04070 */
[----:B------:R-:W-:-:S05]  /*6a70*/  VIADD R34, R33, 0xffffffff ;  /* 0xffffffff21227836 */ /* 0x000fca0000000000 */
[----:B------:R-:W-:-:S13]  /*6a80*/  ISETP.GT.U32.OR P0, PT, R34, 0x7feffffe, P0 ;  /* 0x7feffffe2200780c */ /* 0x000fda0000704470 */
[----:B------:R-:W-:Y:S05]  /*6a90*/  @P0 BRA `(.L_x_78) ;  /* 0x00000000006c0947 */ /* 0x000fea0003800000 */
[----:B------:R-:W-:Y:S01]  /*6aa0*/  LOP3.LUT R21, R25, 0x7ff00000, RZ, 0xc0, !PT ;  /* 0x7ff0000019157812 */ /* 0x000fe200078ec0ff */
[----:B------:R-:W-:-:S03]  /*6ab0*/  IMAD.MOV.U32 R32, RZ, RZ, RZ ;  /* 0x000000ffff207224 */ /* 0x000fc600078e00ff */
[CC--:B------:R-:W-:Y:S02]  /*6ac0*/  VIADDMNMX R20, R30.reuse, -R21.reuse, 0xb9600000, !PT ;  /* 0xb96000001e147446 */ /* 0x0c0fe40007800915 */
[----:B------:R-:W-:Y:S02]  /*6ad0*/  ISETP.GE.U32.AND P0, PT, R30, R21, PT ;  /* 0x000000151e00720c */ /* 0x000fe40003f06070 */
[----:B------:R-:W-:Y:S02]  /*6ae0*/  VIMNMX R20, PT, PT, R20, 0x46a00000, PT ;  /* 0x46a0000014147848 */ /* 0x000fe40003fe0100 */
[----:B------:R-:W-:-:S05]  /*6af0*/  SEL R31, R31, 0x63400000, !P0 ;  /* 0x634000001f1f7807 */ /* 0x000fca0004000000 */
[----:B------:R-:W-:-:S04]  /*6b00*/  IMAD.IADD R20, R20, 0x1, -R31 ;  /* 0x0000000114147824 */ /* 0x000fc800078e0a1f */
[----:B------:R-:W-:-:S06]  /*6b10*/  VIADD R33, R20, 0x7fe00000 ;  /* 0x7fe0000014217836 */ /* 0x000fcc0000000000 */
[----:B------:R-:W-:-:S10]  /*6b20*/  DMUL R30, R28, R32 ;  /* 0x000000201c1e7228 */ /* 0x000fd40000000000 */
[----:B------:R-:W-:-:S13]  /*6b30*/  FSETP.GTU.AND P0, PT, |R31|, 1.469367938527859385e-39, PT ;  /* 0x001000001f00780b */ /* 0x000fda0003f0c200 */
[----:B------:R-:W-:Y:S05]  /*6b40*/  @P0 BRA `(.L_x_79) ;  /* 0x0000000000940947 */ /* 0x000fea0003800000 */
[----:B------:R-:W-:Y:S01]  /*6b50*/  DFMA R22, R28, -R22, R26 ;  /* 0x800000161c16722b */ /* 0x000fe2000000001a */
[----:B------:R-:W-:-:S09]  /*6b60*/  IMAD.MOV.U32 R32, RZ, RZ, RZ ;  /* 0x000000ffff207224 */ /* 0x000fd200078e00ff */
[C---:B------:R-:W-:Y:S02]  /*6b70*/  FSETP.NEU.AND P0, PT, R23.reuse, RZ, PT ;  /* 0x000000ff1700720b */ /* 0x040fe40003f0d000 */
[----:B------:R-:W-:-:S04]  /*6b80*/  LOP3.LUT R25, R23, 0x80000000, R25, 0x48, !PT ;  /* 0x8000000017197812 */ /* 0x000fc800078e4819 */
[----:B------:R-:W-:-:S07]  /*6b90*/  LOP3.LUT R33, R25, R33, RZ, 0xfc, !PT ;  /* 0x0000002119217212 */ /* 0x000fce00078efcff */
[----:B------:R-:W-:Y:S05]  /*6ba0*/  @!P0 BRA `(.L_x_79) ;  /* 0x00000000007c8947 */ /* 0x000fea0003800000 */
[----:B------:R-:W-:Y:S01]  /*6bb0*/  IMAD.MOV R23, RZ, RZ, -R20 ;  /* 0x000000ffff177224 */ /* 0x000fe200078e0a14 */
[----:B------:R-:W-:Y:S01]  /*6bc0*/  IADD3 R21, PT, PT, -R20, -0x43300000, RZ ;  /* 0xbcd0000014157810 */ /* 0x000fe20007ffe1ff */
[----:B------:R-:W-:-:S06]  /*6bd0*/  IMAD.MOV.U32 R22, RZ, RZ, RZ ;  /* 0x000000ffff167224 */ /* 0x000fcc00078e00ff */
[----:B------:R-:W-:Y:S02]  /*6be0*/  DFMA R22, R30, -R22, R28 ;  /* 0x800000161e16722b */ /* 0x000fe4000000001c */
[----:B------:R-:W-:-:S08]  /*6bf0*/  DMUL.RP R28, R28, R32 ;  /* 0x000000201c1c7228 */ /* 0x000fd00000008000 */
[----:B------:R-:W-:Y:S02]  /*6c00*/  FSETP.NEU.AND P0, PT, |R23|, R21, PT ;  /* 0x000000151700720b */ /* 0x000fe40003f0d200 */
[----:B------:R-:W-:Y:S02]  /*6c10*/  LOP3.LUT R25, R29, R25, RZ, 0x3c, !PT ;  /* 0x000000191d197212 */ /* 0x000fe400078e3cff */
[----:B------:R-:W-:Y:S02]  /*6c20*/  FSEL R30, R28, R30, !P0 ;  /* 0x0000001e1c1e7208 */ /* 0x000fe40004000000 */
[----:B------:R-:W-:Y:S01]  /*6c30*/  FSEL R31, R25, R31, !P0 ;  /* 0x0000001f191f7208 */ /* 0x000fe20004000000 */
[----:B------:R-:W-:Y:S06]  /*6c40*/  BRA `(.L_x_79) ;  /* 0x0000000000547947 */ /* 0x000fec0003800000 */
.L_x_78:
[----:B------:R-:W-:-:S14]  /*6c50*/  DSETP.NAN.AND P0, PT, R20, R20, PT ;  /* 0x000000141400722a */ /* 0x000fdc0003f08000 */
[----:B------:R-:W-:Y:S05]  /*6c60*/  @P0 BRA `(.L_x_80) ;  /* 0x0000000000440947 */ /* 0x000fea0003800000 */
[----:B------:R-:W-:-:S14]  /*6c70*/  DSETP.NAN.AND P0, PT, R24, R24, PT ;  /* 0x000000181800722a */ /* 0x000fdc0003f08000 */
[----:B------:R-:W-:Y:S05]  /*6c80*/  @P0 BRA `(.L_x_81) ;  /* 0x0000000000300947 */ /* 0x000fea0003800000 */
[----:B------:R-:W-:Y:S01]  /*6c90*/  ISETP.NE.AND P0, PT, R32, R33, PT ;  /* 0x000000212000720c */ /* 0x000fe20003f05270 */
[----:B------:R-:W-:Y:S02]  /*6ca0*/  IMAD.MOV.U32 R30, RZ, RZ, 0x0 ;  /* 0x00000000ff1e7424 */ /* 0x000fe400078e00ff */
[----:B------:R-:W-:-:S10]  /*6cb0*/  IMAD.MOV.U32 R31, RZ, RZ, -0x80000 ;  /* 0xfff80000ff1f7424 */ /* 0x000fd400078e00ff */
[----:B------:R-:W-:Y:S05]  /*6cc0*/  @!P0 BRA `(.L_x_79) ;  /* 0x0000000000348947 */ /* 0x000fea0003800000 */
[----:B------:R-:W-:Y:S02]  /*6cd0*/  ISETP.NE.AND P0, PT, R32, 0x7ff00000, PT ;  /* 0x7ff000002000780c */ /* 0x000fe40003f05270 */
[----:B------:R-:W-:Y:S02]  /*6ce0*/  LOP3.LUT R31, R21, 0x80000000, R25, 0x48, !PT ;  /* 0x80000000151f7812 */ /* 0x000fe400078e4819 */
[----:B------:R-:W-:-:S13]  /*6cf0*/  ISETP.EQ.OR P0, PT, R33, RZ, !P0 ;  /* 0x000000ff2100720c */ /* 0x000fda0004702670 */
[----:B------:R-:W-:Y:S01]  /*6d00*/  @P0 LOP3.LUT R20, R31, 0x7ff00000, RZ, 0xfc, !PT ;  /* 0x7ff000001f140812 */ /* 0x000fe200078efcff */
[----:B------:R-:W-:Y:S02]  /*6d10*/  @!P0 IMAD.MOV.U32 R30, RZ, RZ, RZ ;  /* 0x000000ffff1e8224 */ /* 0x000fe400078e00ff */
[----:B------:R-:W-:Y:S02]  /*6d20*/  @P0 IMAD.MOV.U32 R30, RZ, RZ, RZ ;  /* 0x000000ffff1e0224 */ /* 0x000fe400078e00ff */
[----:B------:R-:W-:Y:S01]  /*6d30*/  @P0 IMAD.MOV.U32 R31, RZ, RZ, R20 ;  /* 0x000000ffff1f0224 */ /* 0x000fe200078e0014 */
[----:B------:R-:W-:Y:S06]  /*6d40*/  BRA `(.L_x_79) ;  /* 0x0000000000147947 */ /* 0x000fec0003800000 */
.L_x_81:
[----:B------:R-:W-:Y:S01]  /*6d50*/  LOP3.LUT R31, R25, 0x80000, RZ, 0xfc, !PT ;  /* 0x00080000191f7812 */ /* 0x000fe200078efcff */
[----:B------:R-:W-:Y:S01]  /*6d60*/  IMAD.MOV.U32 R30, RZ, RZ, R24 ;  /* 0x000000ffff1e7224 */ /* 0x000fe200078e0018 */
[----:B------:R-:W-:Y:S06]  /*6d70*/  BRA `(.L_x_79) ;  /* 0x0000000000087947 */ /* 0x000fec0003800000 */
.L_x_80:
[----:B------:R-:W-:Y:S01]  /*6d80*/  LOP3.LUT R31, R21, 0x80000, RZ, 0xfc, !PT ;  /* 0x00080000151f7812 */ /* 0x000fe200078efcff */
[----:B------:R-:W-:-:S07]  /*6d90*/  IMAD.MOV.U32 R30, RZ, RZ, R20 ;  /* 0x000000ffff1e7224 */ /* 0x000fce00078e0014 */
.L_x_79:
[----:B------:R-:W-:Y:S05]  /*6da0*/  BSYNC.RECONVERGENT B1 ;  /* 0x0000000000017941 */ /* 0x000fea0003800200 */
.L_x_77:
[----:B------:R-:W-:Y:S02]  /*6db0*/  IMAD.MOV.U32 R20, RZ, RZ, R0 ;  /* 0x000000ffff147224 */ /* 0x000fe400078e0000 */
[----:B------:R-:W-:Y:S02]  /*6dc0*/  IMAD.MOV.U32 R21, RZ, RZ, 0x0 ;  /* 0x00000000ff157424 */ /* 0x000fe400078e00ff */
[----:B------:R-:W-:Y:S02]  /*6dd0*/  IMAD.MOV.U32 R22, RZ, RZ, R30 ;  /* 0x000000ffff167224 */ /* 0x000fe400078e001e */
[----:B------:R-:W-:Y:S01]  /*6de0*/  IMAD.MOV.U32 R23, RZ, RZ, R31 ;  /* 0x000000ffff177224 */ /* 0x000fe200078e001f */
[----:B------:R-:W-:Y:S06]  /*6df0*/  RET.REL.NODEC R20 `(_Z14neurons_kernelPKfPfS1_S1_S1_S1_S1_S1_S1_S1_PbPKtPtissbbji) ;  /* 0xffffff9014807950 */ /* 0x000fec0003c3ffff */
        .weak           $__internal_1_$__cuda_sm3x_div_rn_noftz_f32_slowpath
        .type           $__internal_1_$__cuda_sm3x_div_rn_noftz_f32_slowpath,@function
        .size           $__internal_1_$__cuda_sm3x_div_rn_noftz_f32_slowpath,($_Z14neurons_kernelPKfPfS1_S1_S1_S1_S1_S1_S1_S1_PbPKtPtissbbji$__internal_accurate_pow - $__internal_1_$__cuda_sm3x_div_rn_noftz_f32_slowpath)
$__internal_1_$__cuda_sm3x_div_rn_noftz_f32_slowpath:
[----:B------:R-:W-:Y:S01]  /*6e00*/  SHF.R.U32.HI R18, RZ, 0x17, R3 ;  /* 0x00000017ff127819 */ /* 0x000fe20000011603 */
[----:B------:R-:W-:Y:S01]  /*6e10*/  BSSY.RECONVERGENT B1, `(.L_x_82) ;  /* 0x0000063000017945 */ /* 0x000fe20003800200 */
[--C-:B------:R-:W-:Y:S02]  /*6e20*/  SHF.R.U32.HI R2, RZ, 0x17, R0.reuse ;  /* 0x00000017ff027819 */ /* 0x100fe40000011600 */
[----:B------:R-:W-:Y:S02]  /*6e30*/  LOP3.LUT R18, R18, 0xff, RZ, 0xc0, !PT ;  /* 0x000000ff12127812 */ /* 0x000fe400078ec0ff */
[----:B------:R-:W-:Y:S01]  /*6e40*/  LOP3.LUT R22, R2, 0xff, RZ, 0xc0, !PT ;  /* 0x000000ff02167812 */ /* 0x000fe200078ec0ff */
[----:B------:R-:W-:Y:S02]  /*6e50*/  IMAD.MOV.U32 R2, RZ, RZ, R0 ;  /* 0x000000ffff027224 */ /* 0x000fe400078e0000 */
[----:B------:R-:W-:Y:S02]  /*6e60*/  VIADD R20, R18, 0xffffffff ;  /* 0xffffffff12147836 */ /* 0x000fe40000000000 */
[----:B------:R-:W-:-:S03]  /*6e70*/  VIADD R19, R22, 0xffffffff ;  /* 0xffffffff16137836 */ /* 0x000fc60000000000 */
[----:B------:R-:W-:-:S04]  /*6e80*/  ISETP.GT.U32.AND P0, PT, R20, 0xfd, PT ;  /* 0x000000fd1400780c */ /* 0x000fc80003f04070 */
[----:B------:R-:W-:-:S13]  /*6e90*/  ISETP.GT.U32.OR P0, PT, R19, 0xfd, P0 ;  /* 0x000000fd1300780c */ /* 0x000fda0000704470 */
[----:B------:R-:W-:Y:S01]  /*6ea0*/  @!P0 IMAD.MOV.U32 R6, RZ, RZ, RZ ;  /* 0x000000ffff068224 */ /* 0x000fe200078e00ff */
[----:B------:R-:W-:Y:S06]  /*6eb0*/  @!P0 BRA `(.L_x_83) ;  /* 0x00000000005c8947 */ /* 0x000fec0003800000 */
[----:B------:R-:W-:Y:S02]  /*6ec0*/  FSETP.GTU.FTZ.AND P0, PT, |R0|, +INF , PT ;  /* 0x7f8000000000780b */ /* 0x000fe40003f1c200 */
[----:B------:R-:W-:-:S04]  /*6ed0*/  FSETP.GTU.FTZ.AND P1, PT, |R3|, +INF , PT ;  /* 0x7f8000000300780b */ /* 0x000fc80003f3c200 */
[----:B------:R-:W-:-:S13]  /*6ee0*/  PLOP3.LUT P0, PT, P0, P1, PT, 0xf8, 0x8f ;  /* 0x00000000008f781c */ /* 0x000fda0000703f70 */
[----:B------:R-:W-:Y:S05]  /*6ef0*/  @P0 BRA `(.L_x_84) ;  /* 0x00000004004c0947 */ /* 0x000fea0003800000 */
[----:B------:R-:W-:-:S13]  /*6f00*/  LOP3.LUT P0, RZ, R3, 0x7fffffff, R2, 0xc8, !PT ;  /* 0x7fffffff03ff7812 */ /* 0x000fda000780c802 */
[----:B------:R-:W-:Y:S05]  /*6f10*/  @!P0 BRA `(.L_x_85) ;  /* 0x00000004003c8947 */ /* 0x000fea0003800000 */
[C---:B------:R-:W-:Y:S02]  /*6f20*/  FSETP.NEU.FTZ.AND P0, PT, |R0|.reuse, +INF , PT ;  /* 0x7f8000000000780b */ /* 0x040fe40003f1d200 */
[----:B------:R-:W-:Y:S02]  /*6f30*/  FSETP.NEU.FTZ.AND P2, PT, |R3|, +INF , PT ;  /* 0x7f8000000300780b */ /* 0x000fe40003f5d200 */
[----:B------:R-:W-:-:S11]  /*6f40*/  FSETP.NEU.FTZ.AND P1, PT, |R0|, +INF , PT ;  /* 0x7f8000000000780b */ /* 0x000fd60003f3d200 */
[----:B------:R-:W-:Y:S05]  /*6f50*/  @!P2 BRA !P0, `(.L_x_85) ;  /* 0x00000004002ca947 */ /* 0x000fea0004000000 */
[----:B------:R-:W-:-:S04]  /*6f60*/  LOP3.LUT P0, RZ, R2, 0x7fffffff, RZ, 0xc0, !PT ;  /* 0x7fffffff02ff7812 */ /* 0x000fc8000780c0ff */
[----:B------:R-:W-:-:S13]  /*6f70*/  PLOP3.LUT P0, PT, P2, P0, PT, 0x2f, 0xf2 ;  /* 0x0000000000f2781c */ /* 0x000fda0001700577 */
[----:B------:R-:W-:Y:S05]  /*6f80*/  @P0 BRA `(.L_x_86) ;  /* 0x0000000400180947 */ /* 0x000fea0003800000 */
[----:B------:R-:W-:-:S04]  /*6f90*/  LOP3.LUT P0, RZ, R3, 0x7fffffff, RZ, 0xc0, !PT ;  /* 0x7fffffff03ff7812 */ /* 0x000fc8000780c0ff */
[----:B------:R-:W-:-:S13]  /*6fa0*/  PLOP3.LUT P0, PT, P1, P0, PT, 0x2f, 0xf2 ;  /* 0x0000000000f2781c */ /* 0x000fda0000f00577 */
[----:B------:R-:W-:Y:S05]  /*6fb0*/  @P0 BRA `(.L_x_87) ;  /* 0x0000000400000947 */ /* 0x000fea0003800000 */
[----:B------:R-:W-:Y:S02]  /*6fc0*/  ISETP.GE.AND P0, PT, R19, RZ, PT ;  /* 0x000000ff1300720c */ /* 0x000fe40003f06270 */
[----:B------:R-:W-:-:S11]  /*6fd0*/  ISETP.GE.AND P1, PT, R20, RZ, PT ;  /* 0x000000ff1400720c */ /* 0x000fd60003f26270 */
[----:B------:R-:W-:Y:S02]  /*6fe0*/  @P0 IMAD.MOV.U32 R6, RZ, RZ, RZ ;  /* 0x000000ffff060224 */ /* 0x000fe400078e00ff */
[----:B------:R-:W-:Y:S01]  /*6ff0*/  @!P0 FFMA R2, R0, 1.84467440737095516160e+19, RZ ;  /* 0x5f80000000028823 */ /* 0x000fe200000000ff */
[----:B------:R-:W-:Y:S02]  /*7000*/  @!P0 IMAD.MOV.U32 R6, RZ, RZ, -0x40 ;  /* 0xffffffc0ff068424 */ /* 0x000fe400078e00ff */
[----:B------:R-:W-:Y:S02]  /*7010*/  @!P1 FFMA R3, R3, 1.84467440737095516160e+19, RZ ;  /* 0x5f80000003039823 */ /* 0x000fe400000000ff */
[----:B------:R-:W-:-:S07]  /*7020*/  @!P1 VIADD R6, R6, 0x40 ;  /* 0x0000004006069836 */ /* 0x000fce0000000000 */
.L_x_83:
[----:B------:R-:W-:Y:S01]  /*7030*/  LEA R20, R18, 0xc0800000, 0x17 ;  /* 0xc080000012147811 */ /* 0x000fe200078eb8ff */
[----:B------:R-:W-:Y:S04]  /*7040*/  BSSY.RECONVERGENT B2, `(.L_x_88) ;  /* 0x0000036000027945 */ /* 0x000fe80003800200 */
[----:B------:R-:W-:Y:S02]  /*7050*/  IMAD.IADD R20, R3, 0x1, -R20 ;  /* 0x0000000103147824 */ /* 0x000fe400078e0a14 */
[----:B------:R-:W-:Y:S02]  /*7060*/  VIADD R3, R22, 0xffffff81 ;  /* 0xffffff8116037836 */ /* 0x000fe40000000000 */
[----:B------:R-:W0:Y:S01]  /*7070*/  MUFU.RCP R19, R20 ;  /* 0x0000001400137308 */ /* 0x000e220000001000 */
[----:B------:R-:W-:Y:S01]  /*7080*/  FADD.FTZ R21, -R20, -RZ ;  /* 0x800000ff14157221 */ /* 0x000fe20000010100 */
[----:B------:R-:W-:-:S03]  /*7090*/  IMAD R2, R3, -0x800000, R2 ;  /* 0xff80000003027824 */ /* 0x000fc600078e0202 */
[----:B0-----:R-:W-:-:S04]  /*70a0*/  FFMA R22, R19, R21, 1 ;  /* 0x3f80000013167423 */ /* 0x001fc80000000015 */
[----:B------:R-:W-:-:S04]  /*70b0*/  FFMA R24, R19, R22, R19 ;  /* 0x0000001613187223 */ /* 0x000fc80000000013 */
[----:B------:R-:W-:-:S04]  /*70c0*/  FFMA R19, R2, R24, RZ ;  /* 0x0000001802137223 */ /* 0x000fc800000000ff */
[----:B------:R-:W-:-:S04]  /*70d0*/  FFMA R22, R21, R19, R2 ;  /* 0x0000001315167223 */ /* 0x000fc80000000002 */
[----:B------:R-:W-:Y:S01]  /*70e0*/  FFMA R23, R24, R22, R19 ;  /* 0x0000001618177223 */ /* 0x000fe20000000013 */
[----:B------:R-:W-:-:S03]  /*70f0*/  IADD3 R19, PT, PT, R3, 0x7f, -R18 ;  /* 0x0000007f03137810 */ /* 0x000fc60007ffe812 */
[----:B------:R-:W-:Y:S02]  /*7100*/  FFMA R22, R21, R23, R2 ;  /* 0x0000001715167223 */ /* 0x000fe40000000002 */
[----:B------:R-:W-:Y:S02]  /*7110*/  IMAD.IADD R19, R19, 0x1, R6 ;  /* 0x0000000113137824 */ /* 0x000fe400078e0206 */
[----:B------:R-:W-:-:S05]  /*7120*/  FFMA R2, R24, R22, R23 ;  /* 0x0000001618027223 */ /* 0x000fca0000000017 */
[----:B------:R-:W-:-:S04]  /*7130*/  SHF.R.U32.HI R3, RZ, 0x17, R2 ;  /* 0x00000017ff037819 */ /* 0x000fc80000011602 */
[----:B------:R-:W-:-:S05]  /*7140*/  LOP3.LUT R3, R3, 0xff, RZ, 0xc0, !PT ;  /* 0x000000ff03037812 */ /* 0x000fca00078ec0ff */
[----:B------:R-:W-:-:S04]  /*7150*/  IMAD.IADD R20, R3, 0x1, R19 ;  /* 0x0000000103147824 */ /* 0x000fc800078e0213 */
[----:B------:R-:W-:-:S05]  /*7160*/  VIADD R3, R20, 0xffffffff ;  /* 0xffffffff14037836 */ /* 0x000fca0000000000 */
[----:B------:R-:W-:-:S13]  /*7170*/  ISETP.GE.U32.AND P0, PT, R3, 0xfe, PT ;  /* 0x000000fe0300780c */ /* 0x000fda0003f06070 */
[----:B------:R-:W-:Y:S05]  /*7180*/  @!P0 BRA `(.L_x_89) ;  /* 0x0000000000808947 */ /* 0x000fea0003800000 */
[----:B------:R-:W-:-:S13]  /*7190*/  ISETP.GT.AND P0, PT, R20, 0xfe, PT ;  /* 0x000000fe1400780c */ /* 0x000fda0003f04270 */
[----:B------:R-:W-:Y:S05]  /*71a0*/  @P0 BRA `(.L_x_90) ;  /* 0x00000000006c0947 */ /* 0x000fea0003800000 */
[----:B------:R-:W-:-:S13]  /*71b0*/  ISETP.GE.AND P0, PT, R20, 0x1, PT ;  /* 0x000000011400780c */ /* 0x000fda0003f06270 */
[----:B------:R-:W-:Y:S05]  /*71c0*/  @P0 BRA `(.L_x_91) ;  /* 0x0000000000740947 */ /* 0x000fea0003800000 */
[----:B------:R-:W-:Y:S02]  /*71d0*/  ISETP.GE.AND P0, PT, R20, -0x18, PT ;  /* 0xffffffe81400780c */ /* 0x000fe40003f06270 */
[----:B------:R-:W-:-:S11]  /*71e0*/  LOP3.LUT R2, R2, 0x80000000, RZ, 0xc0, !PT ;  /* 0x8000000002027812 */ /* 0x000fd600078ec0ff */
[----:B------:R-:W-:Y:S05]  /*71f0*/  @!P0 BRA `(.L_x_91) ;  /* 0x0000000000688947 */ /* 0x000fea0003800000 */
[-CC-:B------:R-:W-:Y:S01]  /*7200*/  FFMA.RZ R3, R24, R22.reuse, R23.reuse ;  /* 0x0000001618037223 */ /* 0x180fe2000000c017 */
[----:B------:R-:W-:Y:S02]  /*7210*/  VIADD R19, R20, 0x20 ;  /* 0x0000002014137836 */ /* 0x000fe40000000000 */
[-CC-:B------:R-:W-:Y:S01]  /*7220*/  FFMA.RM R6, R24, R22.reuse, R23.reuse ;  /* 0x0000001618067223 */ /* 0x180fe20000004017 */
[----:B------:R-:W-:Y:S02]  /*7230*/  ISETP.NE.AND P2, PT, R20, RZ, PT ;  /* 0x000000ff1400720c */ /* 0x000fe40003f45270 */
[----:B------:R-:W-:Y:S01]  /*7240*/  LOP3.LUT R18, R3, 0x7fffff, RZ, 0xc0, !PT ;  /* 0x007fffff03127812 */ /* 0x000fe200078ec0ff */
[----:B------:R-:W-:Y:S01]  /*7250*/  FFMA.RP R3, R24, R22, R23 ;  /* 0x0000001618037223 */ /* 0x000fe20000008017 */
[----:B------:R-:W-:Y:S01]  /*7260*/  ISETP.NE.AND P1, PT, R20, RZ, PT ;  /* 0x000000ff1400720c */ /* 0x000fe20003f25270 */
[----:B------:R-:W-:Y:S01]  /*7270*/  IMAD.MOV R20, RZ, RZ, -R20 ;  /* 0x000000ffff147224 */ /* 0x000fe200078e0a14 */
[----:B------:R-:W-:-:S02]  /*7280*/  LOP3.LUT R18, R18, 0x800000, RZ, 0xfc, !PT ;  /* 0x0080000012127812 */ /* 0x000fc400078efcff */
[----:B------:R-:W-:Y:S02]  /*7290*/  FSETP.NEU.FTZ.AND P0, PT, R3, R6, PT ;  /* 0x000000060300720b */ /* 0x000fe40003f1d000 */
[----:B------:R-:W-:Y:S02]  /*72a0*/  SHF.L.U32 R19, R18, R19, RZ ;  /* 0x0000001312137219 */ /* 0x000fe400000006ff */
[----:B------:R-:W-:Y:S02]  /*72b0*/  SEL R3, R20, RZ, P2 ;  /* 0x000000ff14037207 */ /* 0x000fe40001000000 */
[----:B------:R-:W-:Y:S02]  /*72c0*/  ISETP.NE.AND P1, PT, R19, RZ, P1 ;  /* 0x000000ff1300720c */ /* 0x000fe40000f25270 */
[----:B------:R-:W-:Y:S02]  /*72d0*/  SHF.R.U32.HI R3, RZ, R3, R18 ;  /* 0x00000003ff037219 */ /* 0x000fe40000011612 */
[----:B------:R-:W-:-:S02]  /*72e0*/  PLOP3.LUT P0, PT, P0, P1, PT, 0xf8, 0x8f ;  /* 0x00000000008f781c */ /* 0x000fc40000703f70 */
[----:B------:R-:W-:Y:S02]  /*72f0*/  SHF.R.U32.HI R19, RZ, 0x1, R3 ;  /* 0x00000001ff137819 */ /* 0x000fe40000011603 */
[----:B------:R-:W-:-:S04]  /*7300*/  SEL R6, RZ, 0x1, !P0 ;  /* 0x00000001ff067807 */ /* 0x000fc80004000000 */
[----:B------:R-:W-:-:S04]  /*7310*/  LOP3.LUT R6, R6, 0x1, R19, 0xf8, !PT ;  /* 0x0000000106067812 */ /* 0x000fc800078ef813 */
[----:B------:R-:W-:-:S05]  /*7320*/  LOP3.LUT R6, R6, R3, RZ, 0xc0, !PT ;  /* 0x0000000306067212 */ /* 0x000fca00078ec0ff */
[----:B------:R-:W-:-:S05]  /*7330*/  IMAD.IADD R19, R19, 0x1, R6 ;  /* 0x0000000113137824 */ /* 0x000fca00078e0206 */
[----:B------:R-:W-:Y:S01]  /*7340*/  LOP3.LUT R2, R19, R2, RZ, 0xfc, !PT ;  /* 0x0000000213027212 */ /* 0x000fe200078efcff */
[----:B------:R-:W-:Y:S06]  /*7350*/  BRA `(.L_x_91) ;  /* 0x0000000000107947 */ /* 0x000fec0003800000 */
.L_x_90:
[----:B------:R-:W-:-:S04]  /*7360*/  LOP3.LUT R2, R2, 0x80000000, RZ, 0xc0, !PT ;  /* 0x8000000002027812 */ /* 0x000fc800078ec0ff */
[----:B------:R-:W-:Y:S01]  /*7370*/  LOP3.LUT R2, R2, 0x7f800000, RZ, 0xfc, !PT ;  /* 0x7f80000002027812 */ /* 0x000fe200078efcff */
[----:B------:R-:W-:Y:S06]  /*7380*/  BRA `(.L_x_91) ;  /* 0x0000000000047947 */ /* 0x000fec0003800000 */
.L_x_89:
[----:B------:R-:W-:-:S07]  /*7390*/  IMAD R2, R19, 0x800000, R2 ;  /* 0x0080000013027824 */ /* 0x000fce00078e0202 */
.L_x_91:
[----:B------:R-:W-:Y:S05]  /*73a0*/  BSYNC.RECONVERGENT B2 ;  /* 0x0000000000027941 */ /* 0x000fea0003800200 */
.L_x_88:
[----:B------:R-:W-:Y:S05]  /*73b0*/  BRA `(.L_x_92) ;  /* 0x0000000000207947 */ /* 0x000fea0003800000 */
.L_x_87:
[----:B------:R-:W-:-:S04]  /*73c0*/  LOP3.LUT R2, R3, 0x80000000, R2, 0x48, !PT ;  /* 0x8000000003027812 */ /* 0x000fc800078e4802 */
[----:B------:R-:W-:Y:S01]  /*73d0*/  LOP3.LUT R2, R2, 0x7f800000, RZ, 0xfc, !PT ;  /* 0x7f80000002027812 */ /* 0x000fe200078efcff */
[----:B------:R-:W-:Y:S06]  /*73e0*/  BRA `(.L_x_92) ;  /* 0x0000000000147947 */ /* 0x000fec0003800000 */
.L_x_86:
[----:B------:R-:W-:Y:S01]  /*73f0*/  LOP3.LUT R2, R3, 0x80000000, R2, 0x48, !PT ;  /* 0x8000000003027812 */ /* 0x000fe200078e4802 */
[----:B------:R-:W-:Y:S06]  /*7400*/  BRA `(.L_x_92) ;  /* 0x00000000000c7947 */ /* 0x000fec0003800000 */
.L_x_85:
[----:B------:R-:W0:Y:S01]  /*7410*/  MUFU.RSQ R2, -QNAN ;  /* 0xffc0000000027908 */ /* 0x000e220000001400 */
[----:B------:R-:W-:Y:S05]  /*7420*/  BRA `(.L_x_92) ;  /* 0x0000000000047947 */ /* 0x000fea0003800000 */
.L_x_84:
[----:B------:R-:W-:-:S07]  /*7430*/  FADD.FTZ R2, R0, R3 ;  /* 0x0000000300027221 */ /* 0x000fce0000010000 */
.L_x_92:
[----:B------:R-:W-:Y:S05]  /*7440*/  BSYNC.RECONVERGENT B1 ;  /* 0x0000000000017941 */ /* 0x000fea0003800200 */
.L_x_82:
[----:B0-----:R-:W-:Y:S02]  /*7450*/  IMAD.MOV.U32 R6, RZ, RZ, R2 ;  /* 0x000000ffff067224 */ /* 0x001fe400078e0002 */
[----:B------:R-:W-:Y:S02]  /*7460*/  IMAD.MOV.U32 R2, RZ, RZ, R4 ;  /* 0x000000ffff027224 */ /* 0x000fe400078e0004 */
[----:B------:R-:W-:-:S04]  /*7470*/  IMAD.MOV.U32 R3, RZ, RZ, 0x0 ;  /* 0x00000000ff037424 */ /* 0x000fc800078e00ff */
[----:B------:R-:W-:Y:S05]  /*7480*/  RET.REL.NODEC R2 `(_Z14neurons_kernelPKfPfS1_S1_S1_S1_S1_S1_S1_S1_PbPKtPtissbbji) ;  /* 0xffffff8802dc7950 */ /* 0x000fea0003c3ffff */
        .type           $_Z14neurons_kernelPKfPfS1_S1_S1_S1_S1_S1_S1_S1_PbPKtPtissbbji$__internal_accurate_pow,@function
        .size           $_Z14neurons_kernelPKfPfS1_S1_S1_S1_S1_S1_S1_S1_PbPKtPtissbbji$__internal_accurate_pow,(.L_x_97 - $_Z14neurons_kernelPKfPfS1_S1_S1_S1_S1_S1_S1_S1_PbPKtPtissbbji$__internal_accurate_pow)
$_Z14neurons_kernelPKfPfS1_S1_S1_S1_S1_S1_S1_S1_PbPKtPtissbbji$__internal_accurate_pow:
[----:B------:R-:W-:Y:S01]  /*7490*/  ISETP.GT.U32.AND P0, PT, R35, 0xfffff, PT ;  /* 0x000fffff2300780c */ /* 0x000fe20003f04070 */
[--C-:B------:R-:W-:Y:S01]  /*74a0*/  IMAD.MOV.U32 R17, RZ, RZ, R35.reuse ;  /* 0x000000ffff117224 */ /* 0x100fe200078e0023 */
[----:B------:R-:W-:Y:S01]  /*74b0*/  UMOV UR6, 0x7d2cafe2 ;  /* 0x7d2cafe200067882 */ /* 0x000fe20000000000 */
[----:B------:R-:W-:Y:S01]  /*74c0*/  IMAD.MOV.U32 R22, RZ, RZ, 0x41ad3b5a ;  /* 0x41ad3b5aff167424 */ /* 0x000fe200078e00ff */
[----:B------:R-:W-:Y:S01]  /*74d0*/  UMOV UR7, 0x3eb0f5ff ;  /* 0x3eb0f5ff00077882 */ /* 0x000fe20000000000 */
[----:B------:R-:W-:Y:S01]  /*74e0*/  IMAD.MOV.U32 R23, RZ, RZ, 0x3ed0f5d2 ;  /* 0x3ed0f5d2ff177424 */ /* 0x000fe200078e00ff */
[----:B------:R-:W-:Y:S01]  /*74f0*/  SHF.R.U32.HI R35, RZ, 0x14, R35 ;  /* 0x00000014ff237819 */ /* 0x000fe20000011623 */
[----:B------:R-:W-:Y:S01]  /*7500*/  UMOV UR10, 0xfefa39ef ;  /* 0xfefa39ef000a7882 */ /* 0x000fe20000000000 */
[----:B------:R-:W-:-:S05]  /*7510*/  UMOV UR11, 0x3fe62e42 ;  /* 0x3fe62e42000b7882 */ /* 0x000fca0000000000 */
[----:B------:R-:W-:-:S10]  /*7520*/  @!P0 DMUL R28, R16, 1.80143985094819840000e+16 ;  /* 0x43500000101c8828 */ /* 0x000fd40000000000 */
[----:B------:R-:W-:Y:S01]  /*7530*/  @!P0 IMAD.MOV.U32 R17, RZ, RZ, R29 ;  /* 0x000000ffff118224 */ /* 0x000fe200078e001d */
[----:B------:R-:W-:Y:S01]  /*7540*/  @!P0 LEA.HI R35, R29, 0xffffffca, RZ, 0xc ;  /* 0xffffffca1d238811 */ /* 0x000fe200078f60ff */
[----:B------:R-:W-:-:S03]  /*7550*/  @!P0 IMAD.MOV.U32 R16, RZ, RZ, R28 ;  /* 0x000000ffff108224 */ /* 0x000fc600078e001c */
[----:B------:R-:W-:Y:S01]  /*7560*/  LOP3.LUT R17, R17, 0x800fffff, RZ, 0xc0, !PT ;  /* 0x800fffff11117812 */ /* 0x000fe200078ec0ff */
[----:B------:R-:W-:Y:S02]  /*7570*/  IMAD.MOV.U32 R18, RZ, RZ, R16 ;  /* 0x000000ffff127224 */ /* 0x000fe400078e0010 */
[----:B------:R-:W-:Y:S01]  /*7580*/  IMAD.MOV.U32 R16, RZ, RZ, RZ ;  /* 0x000000ffff107224 */ /* 0x000fe200078e00ff */
[----:B------:R-:W-:-:S04]  /*7590*/  LOP3.LUT R19, R17, 0x3ff00000, RZ, 0xfc, !PT ;  /* 0x3ff0000011137812 */ /* 0x000fc800078efcff */
[----:B------:R-:W-:-:S13]  /*75a0*/  ISETP.GE.U32.AND P1, PT, R19, 0x3ff6a09f, PT ;  /* 0x3ff6a09f1300780c */ /* 0x000fda0003f26070 */
[----:B------:R-:W-:-:S04]  /*75b0*/  @P1 VIADD R17, R19, 0xfff00000 ;  /* 0xfff0000013111836 */ /* 0x000fc80000000000 */
[----:B------:R-:W-:-:S06]  /*75c0*/  @P1 IMAD.MOV.U32 R19, RZ, RZ, R17 ;  /* 0x000000ffff131224 */ /* 0x000fcc00078e0011 */
[C---:B------:R-:W-:Y:S02]  /*75d0*/  DADD R26, R18.reuse, 1 ;  /* 0x3ff00000121a7429 */ /* 0x040fe40000000000 */
[----:B------:R-:W-:-:S04]  /*75e0*/  DADD R18, R18, -1 ;  /* 0xbff0000012127429 */ /* 0x000fc80000000000 */
[----:B------:R-:W0:Y:S02]  /*75f0*/  MUFU.RCP64H R17, R27 ;  /* 0x0000001b00117308 */ /* 0x000e240000001800 */
[----:B0-----:R-:W-:-:S08]  /*7600*/  DFMA R24, -R26, R16, 1 ;  /* 0x3ff000001a18742b */ /* 0x001fd00000000110 */
[----:B------:R-:W-:-:S08]  /*7610*/  DFMA R24, R24, R24, R24 ;  /* 0x000000181818722b */ /* 0x000fd00000000018 */
[----:B------:R-:W-:-:S08]  /*7620*/  DFMA R24, R16, R24, R16 ;  /* 0x000000181018722b */ /* 0x000fd00000000010 */
[----:B------:R-:W-:-:S08]  /*7630*/  DMUL R16, R18, R24 ;  /* 0x0000001812107228 */ /* 0x000fd00000000000 */
[----:B------:R-:W-:-:S08]  /*7640*/  DFMA R16, R18, R24, R16 ;  /* 0x000000181210722b */ /* 0x000fd00000000010 */
[----:B------:R-:W-:-:S08]  /*7650*/  DMUL R30, R16, R16 ;  /* 0x00000010101e7228 */ /* 0x000fd00000000000 */
[----:B------:R-:W-:Y:S01]  /*7660*/  DFMA R22, R30, UR6, R22 ;  /* 0x000000061e167c2b */ /* 0x000fe20008000016 */
[----:B------:R-:W-:Y:S01]  /*7670*/  UMOV UR6, 0x75488a3f ;  /* 0x75488a3f00067882 */ /* 0x000fe20000000000 */
[----:B------:R-:W-:-:S06]  /*7680*/  UMOV UR7, 0x3ef3b20a ;  /* 0x3ef3b20a00077882 */ /* 0x000fcc0000000000 */
[----:B------:R-:W-:Y:S01]  /*7690*/  DFMA R26, R30, R22, UR6 ;  /* 0x000000061e1a7e2b */ /* 0x000fe20008000016 */
[----:B------:R-:W-:Y:S01]  /*76a0*/  UMOV UR6, 0xe4faecd5 ;  /* 0xe4faecd500067882 */ /* 0x000fe20000000000 */
[----:B------:R-:W-:Y:S01]  /*76b0*/  UMOV UR7, 0x3f1745cd ;  /* 0x3f1745cd00077882 */ /* 0x000fe20000000000 */
[----:B------:R-:W-:-:S05]  /*76c0*/  DADD R22, R18, -R16 ;  /* 0x0000000012167229 */ /* 0x000fca0000000810 */
[----:B------:R-:W-:Y:S01]  /*76d0*/  DFMA R26, R30, R26, UR6 ;  /* 0x000000061e1a7e2b */ /* 0x000fe2000800001a */
[----:B------:R-:W-:Y:S01]  /*76e0*/  UMOV UR6, 0x258a578b ;  /* 0x258a578b00067882 */ /* 0x000fe20000000000 */
[----:B------:R-:W-:Y:S01]  /*76f0*/  UMOV UR7, 0x3f3c71c7 ;  /* 0x3f3c71c700077882 */ /* 0x000fe20000000000 */
[----:B------:R-:W-:-:S05]  /*7700*/  DADD R22, R22, R22 ;  /* 0x0000000016167229 */ /* 0x000fca0000000016 */
[----:B------:R-:W-:Y:S01]  /*7710*/  DFMA R26, R30, R26, UR6 ;  /* 0x000000061e1a7e2b */ /* 0x000fe2000800001a */
[----:B------:R-:W-:Y:S01]  /*7720*/  UMOV UR6, 0x9242b910 ;  /* 0x9242b91000067882 */ /* 0x000fe20000000000 */
[----:B------:R-:W-:Y:S01]  /*7730*/  UMOV UR7, 0x3f624924 ;  /* 0x3f62492400077882 */ /* 0x000fe20000000000 */
[----:B------:R-:W-:-:S05]  /*7740*/  DFMA R22, R18, -R16, R22 ;  /* 0x800000101216722b */ /* 0x000fca0000000016 */
[----:B------:R-:W-:Y:S01]  /*7750*/  DFMA R26, R30, R26, UR6 ;  /* 0x000000061e1a7e2b */ /* 0x000fe2000800001a */
[----:B------:R-:W-:Y:S01]  /*7760*/  UMOV UR6, 0x99999dfb ;  /* 0x99999dfb00067882 */ /* 0x000fe20000000000 */
[----:B------:R-:W-:Y:S01]  /*7770*/  UMOV UR7, 0x3f899999 ;  /* 0x3f89999900077882 */ /* 0x000fe20000000000 */
[----:B------:R-:W-:-:S05]  /*7780*/  DMUL R22, R24, R22 ;  /* 0x0000001618167228 */ /* 0x000fca0000000000 */
[----:B------:R-:W-:Y:S01]  /*7790*/  DFMA R26, R30, R26, UR6 ;  /* 0x000000061e1a7e2b */ /* 0x000fe2000800001a */
[----:B------:R-:W-:Y:S01]  /*77a0*/  UMOV UR6, 0x55555555 ;  /* 0x5555555500067882 */ /* 0x000fe20000000000 */
[----:B------:R-:W-:-:S03]  /*77b0*/  UMOV UR7, 0x3fb55555 ;  /* 0x3fb5555500077882 */ /* 0x000fc60000000000 */
[----:B------:R-:W-:Y:S02]  /*77c0*/  VIADD R29, R23, 0x100000 ;  /* 0x00100000171d7836 */ /* 0x000fe40000000000 */
[----:B------:R-:W-:Y:S01]  /*77d0*/  IMAD.MOV.U32 R28, RZ, RZ, R22 ;  /* 0x000000ffff1c7224 */ /* 0x000fe200078e0016 */
[----:B------:R-:W-:-:S08]  /*77e0*/  DFMA R18, R30, R26, UR6 ;  /* 0x000000061e127e2b */ /* 0x000fd0000800001a */
[----:B------:R-:W-:Y:S01]  /*77f0*/  DADD R24, -R18, UR6 ;  /* 0x0000000612187e29 */ /* 0x000fe20008000100 */
[----:B------:R-:W-:Y:S01]  /*7800*/  UMOV UR6, 0xb9e7b0 ;  /* 0x00b9e7b000067882 */ /* 0x000fe20000000000 */
[----:B------:R-:W-:-:S06]  /*7810*/  UMOV UR7, 0x3c46a4cb ;  /* 0x3c46a4cb00077882 */ /* 0x000fcc0000000000 */
[----:B------:R-:W-:Y:S02]  /*7820*/  DFMA R24, R30, R26, R24 ;  /* 0x0000001a1e18722b */ /* 0x000fe40000000018 */
[----:B------:R-:W-:-:S06]  /*7830*/  DMUL R26, R16, R16 ;  /* 0x00000010101a7228 */ /* 0x000fcc0000000000 */
[----:B------:R-:W-:Y:S01]  /*7840*/  DADD R24, R24, -UR6 ;  /* 0x8000000618187e29 */ /* 0x000fe20008000000 */
[----:B------:R-:W-:Y:S01]  /*7850*/  UMOV UR6, 0x80000000 ;  /* 0x8000000000067882 */ /* 0x000fe20000000000 */
[----:B------:R-:W-:Y:S01]  /*7860*/  DFMA R30, R16, R16, -R26 ;  /* 0x00000010101e722b */ /* 0x000fe2000000081a */
[----:B------:R-:W-:-:S07]  /*7870*/  UMOV UR7, 0x43300000 ;  /* 0x4330000000077882 */ /* 0x000fce0000000000 */
[C---:B------:R-:W-:Y:S02]  /*7880*/  DFMA R28, R16.reuse, R28, R30 ;  /* 0x0000001c101c722b */ /* 0x040fe4000000001e */
[----:B------:R-:W-:-:S08]  /*7890*/  DMUL R30, R16, R26 ;  /* 0x0000001a101e7228 */ /* 0x000fd00000000000 */
[----:B------:R-:W-:-:S08]  /*78a0*/  DFMA R32, R16, R26, -R30 ;  /* 0x0000001a1020722b */ /* 0x000fd0000000081e */
[----:B------:R-:W-:Y:S02]  /*78b0*/  DFMA R32, R22, R26, R32 ;  /* 0x0000001a1620722b */ /* 0x000fe40000000020 */
[----:B------:R-:W-:-:S06]  /*78c0*/  DADD R26, R18, R24 ;  /* 0x00000000121a7229 */ /* 0x000fcc0000000018 */
[----:B------:R-:W-:Y:S02]  /*78d0*/  DFMA R28, R16, R28, R32 ;  /* 0x0000001c101c722b */ /* 0x000fe40000000020 */
[----:B------:R-:W-:-:S08]  /*78e0*/  DADD R32, R18, -R26 ;  /* 0x0000000012207229 */ /* 0x000fd0000000081a */
[----:B------:R-:W-:Y:S02]  /*78f0*/  DADD R32, R24, R32 ;  /* 0x0000000018207229 */ /* 0x000fe40000000020 */
[----:B------:R-:W-:-:S08]  /*7900*/  DMUL R24, R26, R30 ;  /* 0x0000001e1a187228 */ /* 0x000fd00000000000 */
[----:B------:R-:W-:-:S08]  /*7910*/  DFMA R18, R26, R30, -R24 ;  /* 0x0000001e1a12722b */ /* 0x000fd00000000818 */
[----:B------:R-:W-:-:S08]  /*7920*/  DFMA R18, R26, R28, R18 ;  /* 0x0000001c1a12722b */ /* 0x000fd00000000012 */
[----:B------:R-:W-:-:S08]  /*7930*/  DFMA R32, R32, R30, R18 ;  /* 0x0000001e2020722b */ /* 0x000fd00000000012 */
[----:B------:R-:W-:-:S08]  /*7940*/  DADD R26, R24, R32 ;  /* 0x00000000181a7229 */ /* 0x000fd00000000020 */
[--C-:B------:R-:W-:Y:S02]  /*7950*/  DADD R18, R16, R26.reuse ;  /* 0x0000000010127229 */ /* 0x100fe4000000001a */
[----:B------:R-:W-:-:S06]  /*7960*/  DADD R24, R24, -R26 ;  /* 0x0000000018187229 */ /* 0x000fcc000000081a */
[----:B------:R-:W-:Y:S02]  /*7970*/  DADD R16, R16, -R18 ;  /* 0x0000000010107229 */ /* 0x000fe40000000812 */
[----:B------:R-:W-:-:S06]  /*7980*/  DADD R24, R32, R24 ;  /* 0x0000000020187229 */ /* 0x000fcc0000000018 */
[----:B------:R-:W-:-:S08]  /*7990*/  DADD R16, R26, R16 ;  /* 0x000000001a107229 */ /* 0x000fd00000000010 */
[----:B------:R-:W-:Y:S01]  /*79a0*/  DADD R16, R24, R16 ;  /* 0x0000000018107229 */ /* 0x000fe20000000010 */
[C---:B------:R-:W-:Y:S02]  /*79b0*/  VIADD R24, R35.reuse, 0xfffffc01 ;  /* 0xfffffc0123187836 */ /* 0x040fe40000000000 */
[----:B------:R-:W-:-:S05]  /*79c0*/  @P1 VIADD R24, R35, 0xfffffc02 ;  /* 0xfffffc0223181836 */ /* 0x000fca0000000000 */
[----:B------:R-:W-:Y:S01]  /*79d0*/  DADD R26, R22, R16 ;  /* 0x00000000161a7229 */ /* 0x000fe20000000010 */
[----:B------:R-:W-:Y:S01]  /*79e0*/  LOP3.LUT R22, R24, 0x80000000, RZ, 0x3c, !PT ;  /* 0x8000000018167812 */ /* 0x000fe200078e3cff */
[----:B------:R-:W-:-:S06]  /*79f0*/  IMAD.MOV.U32 R23, RZ, RZ, 0x43300000 ;  /* 0x43300000ff177424 */ /* 0x000fcc00078e00ff */
[----:B------:R-:W-:Y:S02]  /*7a00*/  DADD R24, R18, R26 ;  /* 0x0000000012187229 */ /* 0x000fe4000000001a */
[----:B------:R-:W-:Y:S01]  /*7a10*/  DADD R22, R22, -UR6 ;  /* 0x8000000616167e29 */ /* 0x000fe20008000000 */
[----:B------:R-:W-:Y:S01]  /*7a20*/  UMOV UR6, 0xfefa39ef ;  /* 0xfefa39ef00067882 */ /* 0x000fe20000000000 */
[----:B------:R-:W-:-:S04]  /*7a30*/  UMOV UR7, 0x3fe62e42 ;  /* 0x3fe62e4200077882 */ /* 0x000fc80000000000 */
[--C-:B------:R-:W-:Y:S02]  /*7a40*/  DADD R28, R18, -R24.reuse ;  /* 0x00000000121c7229 */ /* 0x100fe40000000818 */
[----:B------:R-:W-:Y:S01]  /*7a50*/  DFMA R16, R22, UR6, R24 ;  /* 0x0000000616107c2b */ /* 0x000fe20008000018 */
[----:B------:R-:W-:Y:S01]  /*7a60*/  UMOV UR6, 0x3b39803f ;  /* 0x3b39803f00067882 */ /* 0x000fe20000000000 */
[----:B------:R-:W-:-:S04]  /*7a70*/  UMOV UR7, 0x3c7abc9e ;  /* 0x3c7abc9e00077882 */ /* 0x000fc80000000000 */
[----:B------:R-:W-:Y:S02]  /*7a80*/  DADD R28, R26, R28 ;  /* 0x000000001a1c7229 */ /* 0x000fe4000000001c */
[----:B------:R-:W-:-:S08]  /*7a90*/  DFMA R18, R22, -UR10, R16 ;  /* 0x8000000a16127c2b */ /* 0x000fd00008000010 */
[----:B------:R-:W-:-:S08]  /*7aa0*/  DADD R18, -R24, R18 ;  /* 0x0000000018127229 */ /* 0x000fd00000000112 */
[----:B------:R-:W-:-:S08]  /*7ab0*/  DADD R18, R28, -R18 ;  /* 0x000000001c127229 */ /* 0x000fd00000000812 */
[----:B------:R-:W-:Y:S01]  /*7ac0*/  DFMA R22, R22, UR6, R18 ;  /* 0x0000000616167c2b */ /* 0x000fe20008000012 */
[----:B------:R-:W-:Y:S02]  /*7ad0*/  USHF.L.U32 UR7, UR5, 0x1, URZ ;  /* 0x0000000105077899 */ /* 0x000fe400080006ff */
[----:B------:R-:W-:Y:S02]  /*7ae0*/  ULOP3.LUT UR6, UR5, 0xff0fffff, URZ, 0xc0, !UPT ;  /* 0xff0fffff05067892 */ /* 0x000fe4000f8ec0ff */
[----:B------:R-:W-:-:S03]  /*7af0*/  UISETP.GT.U32.AND UP0, UPT, UR7, -0x2000001, UPT ;  /* 0xfdffffff0700788c */ /* 0x000fc6000bf04070 */
[----:B------:R-:W-:Y:S01]  /*7b00*/  DADD R18, R16, R22 ;  /* 0x0000000010127229 */ /* 0x000fe20000000016 */
[----:B------:R-:W-:-:S03]  /*7b10*/  USEL UR7, UR6, UR5, UP0 ;  /* 0x0000000506077287 */ /* 0x000fc60008000000 */
[----:B------:R-:W-:-:S04]  /*7b20*/  UMOV UR6, UR4 ;  /* 0x0000000400067c82 */ /* 0x000fc80008000000 */
[----:B------:R-:W-:Y:S02]  /*7b30*/  DADD R16, R16, -R18 ;  /* 0x0000000010107229 */ /* 0x000fe40000000812 */
[----:B------:R-:W-:-:S06]  /*7b40*/  DMUL R28, R18, UR6 ;  /* 0x00000006121c7c28 */ /* 0x000fcc0008000000 */
[----:B------:R-:W-:Y:S02]  /*7b50*/  DADD R16, R22, R16 ;  /* 0x0000000016107229 */ /* 0x000fe40000000010 */
[----:B------:R-:W-:-:S08]  /*7b60*/  DFMA R26, R18, UR6, -R28 ;  /* 0x00000006121a7c2b */ /* 0x000fd0000800081c */
[----:B------:R-:W-:Y:S01]  /*7b70*/  DFMA R26, R16, UR6, R26 ;  /* 0x00000006101a7c2b */ /* 0x000fe2000800001a */
[----:B------:R-:W-:Y:S01]  /*7b80*/  UMOV UR6, 0x3b39803f ;  /* 0x3b39803f00067882 */ /* 0x000fe20000000000 */
[----:B------:R-:W-:Y:S01]  /*7b90*/  IMAD.MOV.U32 R16, RZ, RZ, 0x652b82fe ;  /* 0x652b82feff107424 */ /* 0x000fe200078e00ff */
[----:B------:R-:W-:Y:S01]  /*7ba0*/  UMOV UR7, 0x3c7abc9e ;  /* 0x3c7abc9e00077882 */ /* 0x000fe20000000000 */
[----:B------:R-:W-:-:S04]  /*7bb0*/  IMAD.MOV.U32 R17, RZ, RZ, 0x3ff71547 ;  /* 0x3ff71547ff117424 */ /* 0x000fc800078e00ff */
[----:B------:R-:W-:-:S08]  /*7bc0*/  DADD R18, R28, R26 ;  /* 0x000000001c127229 */ /* 0x000fd0000000001a */
[----:B------:R-:W-:Y:S02]  /*7bd0*/  DFMA R16, R18, R16, 6.75539944105574400000e+15 ;  /* 0x433800001210742b */ /* 0x000fe40000000010 */
[----:B------:R-:W-:Y:S01]  /*7be0*/  FSETP.GEU.AND P0, PT, |R19|, 4.1917929649353027344, PT ;  /* 0x4086232b1300780b */ /* 0x000fe20003f0e200 */
[----:B------:R-:W-:-:S05]  /*7bf0*/  DADD R28, R28, -R18 ;  /* 0x000000001c1c7229 */ /* 0x000fca0000000812 */
[----:B------:R-:W-:-:S03]  /*7c00*/  DADD R22, R16, -6.75539944105574400000e+15 ;  /* 0xc338000010167429 */ /* 0x000fc60000000000 */
[----:B------:R-:W-:-:S05]  /*7c10*/  DADD R26, R26, R28 ;  /* 0x000000001a1a7229 */ /* 0x000fca000000001c */
[----:B------:R-:W-:-:S08]  /*7c20*/  DFMA R24, R22, -UR10, R18 ;  /* 0x8000000a16187c2b */ /* 0x000fd00008000012 */
        /* <DEDUP_REMOVED lines=47> */
.L_x_93:
[----:B------:R-:W-:Y:S01]  /*7f20*/  DFMA R26, R26, R24, R24 ;  /* 0x000000181a1a722b */ /* 0x000fe20000000018 */
[----:B------:R-:W-:Y:S01]  /*7f30*/  IMAD.MOV.U32 R16, RZ, RZ, R36 ;  /* 0x000000ffff107224 */ /* 0x000fe200078e0024 */
[----:B------:R-:W-:Y:S01]  /*7f40*/  DSETP.NEU.AND P0, PT, |R24|, +INF , PT ;  /* 0x7ff000001800742a */ /* 0x000fe20003f0d200 */
[----:B------:R-:W-:-:S07]  /*7f50*/  IMAD.MOV.U32 R17, RZ, RZ, 0x0 ;  /* 0x00000000ff117424 */ /* 0x000fce00078e00ff */
[----:B------:R-:W-:Y:S02]  /*7f60*/  FSEL R18, R24, R26, !P0 ;  /* 0x0000001a18127208 */ /* 0x000fe40004000000 */
[----:B------:R-:W-:Y:S01]  /*7f70*/  FSEL R19, R25, R27, !P0 ;  /* 0x0000001b19137208 */ /* 0x000fe20004000000 */
[----:B------:R-:W-:Y:S06]  /*7f80*/  RET.REL.NODEC R16 `(_Z14neurons_kernelPKfPfS1_S1_S1_S1_S1_S1_S1_S1_PbPKtPtissbbji) ;  /* 0xffffff80101c7950 */ /* 0x000fec0003c3ffff */
.L_x_94:
        /* <DEDUP_REMOVED lines=15> */
.L_x_97:


//--------------------- .nv.global.init           --------------------------
	.section	.nv.global.init,"aw",@progbits
	.align	4
.nv.global.init:
	.type		mrg32k3aM1SubSeq,@object
	.size		mrg32k3aM1SubSeq,(mrg32k3aM2SubSeq - mrg32k3aM1SubSeq)
mrg32k3aM1SubSeq:
        /*0000*/ 	.byte	0x0b, 0xcc, 0xee, 0x04, 0x73, 0x29, 0x8b, 0x6f, 0xf6, 0x53, 0x03, 0xf6, 0x23, 0xf6, 0xea, 0xda
        /* <DEDUP_REMOVED lines=125> */
	.type		mrg32k3aM2SubSeq,@object
	.size		mrg32k3aM2SubSeq,(mrg32k3aM1 - mrg32k3aM2SubSeq)
mrg32k3aM2SubSeq:
        /* <DEDUP_REMOVED lines=126> */
	.type		mrg32k3aM1,@object
	.size		mrg32k3aM1,(mrg32k3aM1Seq - mrg32k3aM1)
mrg32k3aM1:
        /* <DEDUP_REMOVED lines=144> */
	.type		mrg32k3aM1Seq,@object
	.size		mrg32k3aM1Seq,(mrg32k3aM2 - mrg32k3aM1Seq)
mrg32k3aM1Seq:
        /* <DEDUP_REMOVED lines=144> */
	.type		mrg32k3aM2,@object
	.size		mrg32k3aM2,(mrg32k3aM2Seq - mrg32k3aM2)
mrg32k3aM2:
        /* <DEDUP_REMOVED lines=144> */
	.type		mrg32k3aM2Seq,@object
	.size		mrg32k3aM2Seq,(precalc_xorwow_matrix - mrg32k3aM2Seq)
mrg32k3aM2Seq:
        /* <DEDUP_REMOVED lines=144> */
	.type		precalc_xorwow_matrix,@object
	.size		precalc_xorwow_matrix,(precalc_xorwow_offset_matrix - precalc_xorwow_matrix)
precalc_xorwow_matrix:
        /* <DEDUP_REMOVED lines=6400> */
	.type		precalc_xorwow_offset_matrix,@object
	.size		precalc_xorwow_offset_matrix,(.L_1 - precalc_xorwow_offset_matrix)
precalc_xorwow_offset_matrix:
        /* <DEDUP_REMOVED lines=6400> */
.L_1:


//--------------------- .nv.shared.reserved.0     --------------------------
	.section	.nv.shared.reserved.0,"aw",@nobits
	.weak		__nv_reservedSMEM_offset_0_alias
	.size		__nv_reservedSMEM_offset_0_alias, 0, 64
	.other		__nv_reservedSMEM_offset_0_alias,@"STO_CUDA_RESERVED_SHARED STV_DEFAULT"
__nv_reservedSMEM_offset_0_alias:
	.zero		0
	.zero		64


//--------------------- .nv.constant0._Z15synapses_kernelPKbPfS1_PKiS3_S3_PiPKfi --------------------------
	.section	.nv.constant0._Z15synapses_kernelPKbPfS1_PKiS3_S3_PiPKfi,"a",@progbits
	.sectionflags	@""
	.align	4
.nv.constant0._Z15synapses_kernelPKbPfS1_PKiS3_S3_PiPKfi:
	.zero		964


//--------------------- .nv.constant0._Z14neurons_kernelPKfPfS1_S1_S1_S1_S1_S1_S1_S1_PbPKtPtissbbji --------------------------
	.section	.nv.constant0._Z14neurons_kernelPKfPfS1_S1_S1_S1_S1_S1_S1_S1_PbPKtPtissbbji,"a",@progbits
	.sectionflags	@""
	.align	4
.nv.constant0._Z14neurons_kernelPKfPfS1_S1_S1_S1_S1_S1_S1_S1_PbPKtPtissbbji:
	.zero		1020


//--------------------- SYMBOLS --------------------------

	.type		.nv.reservedSmem.offset0,@object
	.size		.nv.reservedSmem.offset0,0x4
